	.target	sm_90a

	.elftype	@"ET_EXEC"


//--------------------- .note.nv.tkinfo           --------------------------
	.section	.note.nv.tkinfo,"",@"SHT_NOTE"
	.sectionflags	@"SHF_NOTE_NV_TKINFO"
	.tkinfo
        /*0018*/ 	.word	0x00000002
        /*0030*/ 	.string	""
        /*0030*/ 	.string	"ptxas"
        /*0030*/ 	.string	"Cuda compilation tools, release 13.0, V13.0.88"
        /*0030*/ 	.string	"Build cuda_13.0.r13.0/compiler.36424714_0"
        /*0030*/ 	.string	"-arch sm_90a -m 64 "



//--------------------- .note.nv.cuinfo           --------------------------
	.section	.note.nv.cuinfo,"",@"SHT_NOTE"
	.sectionflags	@"SHF_NOTE_NV_CUINFO"
        /*0018*/ 	.short	0x0002
        /*001a*/ 	.short	0x005a
        /*001c*/ 	.short	0x0082
	.zero		2


//--------------------- .nv.info                  --------------------------
	.section	.nv.info,"",@"SHT_CUDA_INFO"
	.align	4


	//----- nvinfo : EIATTR_REGCOUNT
	.align		4
        /*0000*/ 	.byte	0x04, 0x2f
        /*0002*/ 	.short	(.L_15 - .L_14)
	.align		4
.L_14:
        /*0004*/ 	.word	index@(_ZN7cutlass13device_kernelINS_4gemm6kernel13GemmUniversalIN4cute5tupleIJiiiiEEENS1_10collective13CollectiveMmaINS1_34MainloopSm90TmaGmmaWarpSpecializedILi2ENS5_IJNS4_1CILi2EEENSA_ILi1EEESC_EEENS1_35KernelTmaWarpSpecializedCooperativeEEENS5_IJNSA_ILi384EEENSA_ILi16EEENSA_ILi128EEEEEENS_10bfloat16_tENS5_IJlSC_lEEESK_SL_NS4_8TiledMMAINS4_8MMA_AtomIJNS4_4SM904GMMA27MMA_64x16x16_F32BF16BF16_SSILNSP_5MajorE0ELSR_0ELNSP_7ScaleInE1ELSS_1EEEEEENS4_6LayoutISD_NS5_IJSC_NSA_ILi0EEESW_EEEEENS5_IJNS4_10UnderscoreESZ_SZ_EEEEENS4_13SM90_TMA_LOADENS4_14ComposedLayoutINS4_7SwizzleILi3ELi4ELi3EEENS4_18smem_ptr_flag_bitsILi16EEENSV_INS5_IJNSA_ILi8EEENSA_ILi64EEEEEENS5_IJS19_SC_EEEEEEEvNS4_8identityENS4_23SM90_TMA_LOAD_MULTICASTES1D_vS1E_EENS_8epilogue10collective6detail29Sm90TmaWarpSpecializedAdapterINS1I_15DefaultEpilogueISK_SL_SL_NS1H_6thread17LinearCombinationISK_Li1EffLNS1M_9ScaleType4KindE0ELNS_15FloatRoundStyleE2ESK_EENS1_15EpilogueDefaultEEEEEvvEEEEvNT_6ParamsE)
        /*0008*/ 	.word	0x000000a8


	//----- nvinfo : EIATTR_FRAME_SIZE
	.align		4
.L_15:
        /*000c*/ 	.byte	0x04, 0x11
        /*000e*/ 	.short	(.L_17 - .L_16)
	.align		4
.L_16:
        /*0010*/ 	.word	index@(_ZN7cutlass13device_kernelINS_4gemm6kernel13GemmUniversalIN4cute5tupleIJiiiiEEENS1_10collective13CollectiveMmaINS1_34MainloopSm90TmaGmmaWarpSpecializedILi2ENS5_IJNS4_1CILi2EEENSA_ILi1EEESC_EEENS1_35KernelTmaWarpSpecializedCooperativeEEENS5_IJNSA_ILi384EEENSA_ILi16EEENSA_ILi128EEEEEENS_10bfloat16_tENS5_IJlSC_lEEESK_SL_NS4_8TiledMMAINS4_8MMA_AtomIJNS4_4SM904GMMA27MMA_64x16x16_F32BF16BF16_SSILNSP_5MajorE0ELSR_0ELNSP_7ScaleInE1ELSS_1EEEEEENS4_6LayoutISD_NS5_IJSC_NSA_ILi0EEESW_EEEEENS5_IJNS4_10UnderscoreESZ_SZ_EEEEENS4_13SM90_TMA_LOADENS4_14ComposedLayoutINS4_7SwizzleILi3ELi4ELi3EEENS4_18smem_ptr_flag_bitsILi16EEENSV_INS5_IJNSA_ILi8EEENSA_ILi64EEEEEENS5_IJS19_SC_EEEEEEEvNS4_8identityENS4_23SM90_TMA_LOAD_MULTICASTES1D_vS1E_EENS_8epilogue10collective6detail29Sm90TmaWarpSpecializedAdapterINS1I_15DefaultEpilogueISK_SL_SL_NS1H_6thread17LinearCombinationISK_Li1EffLNS1M_9ScaleType4KindE0ELNS_15FloatRoundStyleE2ESK_EENS1_15EpilogueDefaultEEEEEvvEEEEvNT_6ParamsE)
        /*0014*/ 	.word	0x00000000


	//----- nvinfo : EIATTR_MIN_STACK_SIZE
	.align		4
.L_17:
        /*0018*/ 	.byte	0x04, 0x12
        /*001a*/ 	.short	(.L_19 - .L_18)
	.align		4
.L_18:
        /*001c*/ 	.word	index@(_ZN7cutlass13device_kernelINS_4gemm6kernel13GemmUniversalIN4cute5tupleIJiiiiEEENS1_10collective13CollectiveMmaINS1_34MainloopSm90TmaGmmaWarpSpecializedILi2ENS5_IJNS4_1CILi2EEENSA_ILi1EEESC_EEENS1_35KernelTmaWarpSpecializedCooperativeEEENS5_IJNSA_ILi384EEENSA_ILi16EEENSA_ILi128EEEEEENS_10bfloat16_tENS5_IJlSC_lEEESK_SL_NS4_8TiledMMAINS4_8MMA_AtomIJNS4_4SM904GMMA27MMA_64x16x16_F32BF16BF16_SSILNSP_5MajorE0ELSR_0ELNSP_7ScaleInE1ELSS_1EEEEEENS4_6LayoutISD_NS5_IJSC_NSA_ILi0EEESW_EEEEENS5_IJNS4_10UnderscoreESZ_SZ_EEEEENS4_13SM90_TMA_LOADENS4_14ComposedLayoutINS4_7SwizzleILi3ELi4ELi3EEENS4_18smem_ptr_flag_bitsILi16EEENSV_INS5_IJNSA_ILi8EEENSA_ILi64EEEEEENS5_IJS19_SC_EEEEEEEvNS4_8identityENS4_23SM90_TMA_LOAD_MULTICASTES1D_vS1E_EENS_8epilogue10collective6detail29Sm90TmaWarpSpecializedAdapterINS1I_15DefaultEpilogueISK_SL_SL_NS1H_6thread17LinearCombinationISK_Li1EffLNS1M_9ScaleType4KindE0ELNS_15FloatRoundStyleE2ESK_EENS1_15EpilogueDefaultEEEEEvvEEEEvNT_6ParamsE)
        /*0020*/ 	.word	0x00000000
.L_19:


//--------------------- .nv.compat                --------------------------
	.section	.nv.compat,"",@"SHT_CUDA_COMPAT_INFO"
	.align	4
        /*0000*/ 	.byte	0x02, 0x09, 0x01, 0x00, 0x02, 0x02, 0x04, 0x00, 0x02, 0x05, 0x05, 0x00, 0x03, 0x07, 0x01, 0x01
        /*0010*/ 	.byte	0x02, 0x03, 0x01, 0x00, 0x02, 0x06, 0x01, 0x00, 0x04, 0x0b, 0x08, 0x00, 0x00, 0x00, 0x00, 0x00
        /*0020*/ 	.byte	0x00, 0x00, 0x00, 0x00


//--------------------- .nv.info._ZN7cutlass13device_kernelINS_4gemm6kernel13GemmUniversalIN4cute5tupleIJiiiiEEENS1_10collective13CollectiveMmaINS1_34MainloopSm90TmaGmmaWarpSpecializedILi2ENS5_IJNS4_1CILi2EEENSA_ILi1EEESC_EEENS1_35KernelTmaWarpSpecializedCooperativeEEENS5_IJNSA_ILi384EEENSA_ILi16EEENSA_ILi128EEEEEENS_10bfloat16_tENS5_IJlSC_lEEESK_SL_NS4_8TiledMMAINS4_8MMA_AtomIJNS4_4SM904GMMA27MMA_64x16x16_F32BF16BF16_SSILNSP_5MajorE0ELSR_0ELNSP_7ScaleInE1ELSS_1EEEEEENS4_6LayoutISD_NS5_IJSC_NSA_ILi0EEESW_EEEEENS5_IJNS4_10UnderscoreESZ_SZ_EEEEENS4_13SM90_TMA_LOADENS4_14ComposedLayoutINS4_7SwizzleILi3ELi4ELi3EEENS4_18smem_ptr_flag_bitsILi16EEENSV_INS5_IJNSA_ILi8EEENSA_ILi64EEEEEENS5_IJS19_SC_EEEEEEEvNS4_8identityENS4_23SM90_TMA_LOAD_MULTICASTES1D_vS1E_EENS_8epilogue10collective6detail29Sm90TmaWarpSpecializedAdapterINS1I_15DefaultEpilogueISK_SL_SL_NS1H_6thread17LinearCombinationISK_Li1EffLNS1M_9ScaleType4KindE0ELNS_15FloatRoundStyleE2ESK_EENS1_15EpilogueDefaultEEEEEvvEEEEvNT_6ParamsE --------------------------
	.section	.nv.info._ZN7cutlass13device_kernelINS_4gemm6kernel13GemmUniversalIN4cute5tupleIJiiiiEEENS1_10collective13CollectiveMmaINS1_34MainloopSm90TmaGmmaWarpSpecializedILi2ENS5_IJNS4_1CILi2EEENSA_ILi1EEESC_EEENS1_35KernelTmaWarpSpecializedCooperativeEEENS5_IJNSA_ILi384EEENSA_ILi16EEENSA_ILi128EEEEEENS_10bfloat16_tENS5_IJlSC_lEEESK_SL_NS4_8TiledMMAINS4_8MMA_AtomIJNS4_4SM904GMMA27MMA_64x16x16_F32BF16BF16_SSILNSP_5MajorE0ELSR_0ELNSP_7ScaleInE1ELSS_1EEEEEENS4_6LayoutISD_NS5_IJSC_NSA_ILi0EEESW_EEEEENS5_IJNS4_10UnderscoreESZ_SZ_EEEEENS4_13SM90_TMA_LOADENS4_14ComposedLayoutINS4_7SwizzleILi3ELi4ELi3EEENS4_18smem_ptr_flag_bitsILi16EEENSV_INS5_IJNSA_ILi8EEENSA_ILi64EEEEEENS5_IJS19_SC_EEEEEEEvNS4_8identityENS4_23SM90_TMA_LOAD_MULTICASTES1D_vS1E_EENS_8epilogue10collective6detail29Sm90TmaWarpSpecializedAdapterINS1I_15DefaultEpilogueISK_SL_SL_NS1H_6thread17LinearCombinationISK_Li1EffLNS1M_9ScaleType4KindE0ELNS_15FloatRoundStyleE2ESK_EENS1_15EpilogueDefaultEEEEEvvEEEEvNT_6ParamsE,"",@"SHT_CUDA_INFO"
	.sectionflags	@""
	.align	4


	//----- nvinfo : EIATTR_CUDA_API_VERSION
	.align		4
        /*0000*/ 	.byte	0x04, 0x37
        /*0002*/ 	.short	(.L_21 - .L_20)
.L_20:
        /*0004*/ 	.word	0x00000082


	//----- nvinfo : EIATTR_KPARAM_INFO
	.align		4
.L_21:
        /*0008*/ 	.byte	0x04, 0x17
        /*000a*/ 	.short	(.L_23 - .L_22)
.L_22:
        /*000c*/ 	.word	0x00000000
        /*0010*/ 	.short	0x0000
        /*0012*/ 	.short	0x0070
        /*0014*/ 	.byte	0x00, 0xf0, 0x01, 0x10


	//----- nvinfo : EIATTR_SPARSE_MMA_MASK
	.align		4
.L_23:
        /*0018*/ 	.byte	0x03, 0x50
        /*001a*/ 	.short	0x0000


	//----- nvinfo : EIATTR_MAXREG_COUNT
	.align		4
        /*001c*/ 	.byte	0x03, 0x1b
        /*001e*/ 	.short	0x00a8


	//----- nvinfo : EIATTR_NUM_BARRIERS
	.align		4
        /*0020*/ 	.byte	0x02, 0x4c
        /*0022*/ 	.byte	0x01
	.zero		1


	//----- nvinfo : EIATTR_EXTERNS
	.align		4
        /*0024*/ 	.byte	0x04, 0x0f
        /*0026*/ 	.short	(.L_25 - .L_24)


	//   ....[0]....
	.align		4
.L_24:
        /*0028*/ 	.word	index@(__assertfail)


	//----- nvinfo : EIATTR_MERCURY_ISA_VERSION
	.align		4
.L_25:
        /*002c*/ 	.byte	0x03, 0x5f
        /*002e*/ 	.short	0x0101


	//----- nvinfo : EIATTR_INT_WARP_WIDE_INSTR_OFFSETS
	.align		4
        /*0030*/ 	.byte	0x04, 0x31
        /*0032*/ 	.short	(.L_27 - .L_26)


	//   ....[0]....
.L_26:
        /*0034*/ 	.word	0x00000440


	//   ....[1]....
        /*0038*/ 	.word	0x00000470


	//   ....[2]....
        /*003c*/ 	.word	0x00000630


	//   ....[3]....
        /*0040*/ 	.word	0x00002c50


	//----- nvinfo : EIATTR_COOP_GROUP_MASK_REGIDS
	.align		4
.L_27:
        /*0044*/ 	.byte	0x04, 0x29
        /*0046*/ 	.short	(.L_29 - .L_28)


	//   ....[0]....
.L_28:
        /*0048*/ 	.word	0xffffffff


	//   ....[1]....
        /*004c*/ 	.word	0xffffffff


	//   ....[2]....
        /*0050*/ 	.word	0xffffffff


	//   ....[3]....
        /*0054*/ 	.word	0xffffffff


	//   ....[4]....
        /*0058*/ 	.word	0xffffffff


	//   ....[5]....
        /*005c*/ 	.word	0xffffffff


	//----- nvinfo : EIATTR_COOP_GROUP_INSTR_OFFSETS
	.align		4
.L_29:
        /*0060*/ 	.byte	0x04, 0x28
        /*0062*/ 	.short	(.L_31 - .L_30)


	//   ....[0]....
.L_30:
        /*0064*/ 	.word	0x00000060


	//   ....[1]....
        /*0068*/ 	.word	0x00000070


	//   ....[2]....
        /*006c*/ 	.word	0x00000130


	//   ....[3]....
        /*0070*/ 	.word	0x00000290


	//   ....[4]....
        /*0074*/ 	.word	0x000007b0


	//   ....[5]....
        /*0078*/ 	.word	0x000011f0


	//----- nvinfo : EIATTR_REG_RECONFIG
	.align		4
.L_31:
        /*007c*/ 	.byte	0x01, 0x54
	.zero		2


	//----- nvinfo : EIATTR_SYSCALL_OFFSETS
	.align		4
        /*0080*/ 	.byte	0x04, 0x46
        /*0082*/ 	.short	(.L_33 - .L_32)


	//   ....[0]....
.L_32:
        /*0084*/ 	.word	0x000013b0


	//----- nvinfo : EIATTR_MBARRIER_INSTR_OFFSETS
	.align		4
.L_33:
        /*0088*/ 	.byte	0x04, 0x39
        /*008a*/ 	.short	(.L_35 - .L_34)


	//   ....[0]....
.L_34:
        /*008c*/ 	.word	0x00000230
        /*0090*/ 	.word	0x000000ff
        /*0094*/ 	.word	0x00000000
        /*0098*/ 	.short	0x0100
        /*009a*/ 	.byte	0x08
	.zero		1


	//   ....[1]....
        /*009c*/ 	.word	0x00000240
        /*00a0*/ 	.word	0x000000ff
        /*00a4*/ 	.word	0x00000010
        /*00a8*/ 	.short	0x0100
        /*00aa*/ 	.byte	0x08
	.zero		1


	//   ....[2]....
        /*00ac*/ 	.word	0x00000250
        /*00b0*/ 	.word	0x000000ff
        /*00b4*/ 	.word	0x00000008
        /*00b8*/ 	.short	0x0100
        /*00ba*/ 	.byte	0x08
	.zero		1


	//   ....[3]....
        /*00bc*/ 	.word	0x00000260
        /*00c0*/ 	.word	0x000000ff
        /*00c4*/ 	.word	0x00000018
        /*00c8*/ 	.short	0x0100
        /*00ca*/ 	.byte	0x08
	.zero		1


	//   ....[4]....
        /*00cc*/ 	.word	0x000006b0
        /*00d0*/ 	.word	0x000000ff
        /*00d4*/ 	.word	0x00000030
        /*00d8*/ 	.short	0x0100
        /*00da*/ 	.byte	0x06
	.zero		1


	//   ....[5]....
        /*00dc*/ 	.word	0x00000740
        /*00e0*/ 	.word	0x000000ff
        /*00e4*/ 	.word	0x00000038
        /*00e8*/ 	.short	0x0100
        /*00ea*/ 	.byte	0x06
	.zero		1


	//   ....[6]....
        /*00ec*/ 	.word	0x00001470
        /*00f0*/ 	.word	0x00000003
        /*00f4*/ 	.word	0x00000000
        /*00f8*/ 	.short	0x010a
        /*00fa*/ 	.byte	0x3f
	.zero		1


	//   ....[7]....
        /*00fc*/ 	.word	0x000014b0
        /*0100*/ 	.word	0x00000003
        /*0104*/ 	.word	0x00000000
        /*0108*/ 	.short	0x010a
        /*010a*/ 	.byte	0x3f
	.zero		1


	//   ....[8]....
        /*010c*/ 	.word	0x00002070
        /*0110*/ 	.word	0x00000005
        /*0114*/ 	.word	0x00000000
        /*0118*/ 	.short	0x010a
        /*011a*/ 	.byte	0x3f
	.zero		1


	//   ....[9]....
        /*011c*/ 	.word	0x000020b0
        /*0120*/ 	.word	0x00000005
        /*0124*/ 	.word	0x00000000
        /*0128*/ 	.short	0x010a
        /*012a*/ 	.byte	0x3f
	.zero		1


	//   ....[10]....
        /*012c*/ 	.word	0x00002af0
        /*0130*/ 	.word	0x00000005
        /*0134*/ 	.word	0x00000000
        /*0138*/ 	.short	0x0101
        /*013a*/ 	.byte	0x3f
	.zero		1


	//   ....[11]....
        /*013c*/ 	.word	0x00002cd0
        /*0140*/ 	.word	0x00000003
        /*0144*/ 	.word	0x00000000
        /*0148*/ 	.short	0x0101
        /*014a*/ 	.byte	0x3f
	.zero		1


	//   ....[12]....
        /*014c*/ 	.word	0x00005f30
        /*0150*/ 	.word	0x00000014
        /*0154*/ 	.word	0x00000010
        /*0158*/ 	.short	0x010a
        /*015a*/ 	.byte	0x3f
	.zero		1


	//   ....[13]....
        /*015c*/ 	.word	0x000063b0
        /*0160*/ 	.word	0x00000005
        /*0164*/ 	.word	0x00000038
        /*0168*/ 	.short	0x0101
        /*016a*/ 	.byte	0x3f
	.zero		1


	//   ....[14]....
        /*016c*/ 	.word	0x00006ad0
        /*0170*/ 	.word	0x00000007
        /*0174*/ 	.word	0x00000000
        /*0178*/ 	.short	0x010a
        /*017a*/ 	.byte	0x3f
	.zero		1


	//   ....[15]....
        /*017c*/ 	.word	0x00006b50
        /*0180*/ 	.word	0x00000003
        /*0184*/ 	.word	0x00000000
        /*0188*/ 	.short	0x010a
        /*018a*/ 	.byte	0x3f
	.zero		1


	//   ....[16]....
        /*018c*/ 	.word	0x00006bb0
        /*0190*/ 	.word	0x00000003
        /*0194*/ 	.word	0x00000000
        /*0198*/ 	.short	0x010a
        /*019a*/ 	.byte	0x3f
	.zero		1


	//   ....[17]....
        /*019c*/ 	.word	0x00006c00
        /*01a0*/ 	.word	0x00000005
        /*01a4*/ 	.word	0x00000000
        /*01a8*/ 	.short	0x010a
        /*01aa*/ 	.byte	0x3f
	.zero		1


	//   ....[18]....
        /*01ac*/ 	.word	0x00006cd0
        /*01b0*/ 	.word	0x00000014
        /*01b4*/ 	.word	0x00000010
        /*01b8*/ 	.short	0x010a
        /*01ba*/ 	.byte	0x3f
	.zero		1


	//   ....[19]....
        /*01bc*/ 	.word	0x00006da0
        /*01c0*/ 	.word	0x00000007
        /*01c4*/ 	.word	0x00000000
        /*01c8*/ 	.short	0x010a
        /*01ca*/ 	.byte	0x3f
	.zero		1


	//----- nvinfo : EIATTR_NUM_MBARRIERS
	.align		4
.L_35:
        /*01cc*/ 	.byte	0x03, 0x38
        /*01ce*/ 	.short	0x0006


	//----- nvinfo : EIATTR_EXIT_INSTR_OFFSETS
	.align		4
        /*01d0*/ 	.byte	0x04, 0x1c
        /*01d2*/ 	.short	(.L_37 - .L_36)


	//   ....[0]....
.L_36:
        /*01d4*/ 	.word	0x00000910


	//   ....[1]....
        /*01d8*/ 	.word	0x00001120


	//   ....[2]....
        /*01dc*/ 	.word	0x00005640


	//   ....[3]....
        /*01e0*/ 	.word	0x00005ba0


	//   ....[4]....
        /*01e4*/ 	.word	0x00006ba0


	//----- nvinfo : EIATTR_MAX_THREADS
	.align		4
.L_37:
        /*01e8*/ 	.byte	0x04, 0x05
        /*01ea*/ 	.short	(.L_39 - .L_38)
.L_38:
        /*01ec*/ 	.word	0x00000180
        /*01f0*/ 	.word	0x00000001
        /*01f4*/ 	.word	0x00000001


	//----- nvinfo : EIATTR_CRS_STACK_SIZE
	.align		4
.L_39:
        /*01f8*/ 	.byte	0x04, 0x1e
        /*01fa*/ 	.short	(.L_41 - .L_40)
.L_40:
        /*01fc*/ 	.word	0x00000000


	//----- nvinfo : EIATTR_CBANK_PARAM_SIZE
	.align		4
.L_41:
        /*0200*/ 	.byte	0x03, 0x19
        /*0202*/ 	.short	0x0470


	//----- nvinfo : EIATTR_PARAM_CBANK
	.align		4
        /*0204*/ 	.byte	0x04, 0x0a
        /*0206*/ 	.short	(.L_43 - .L_42)
	.align		4
.L_42:
        /*0208*/ 	.word	index@(.nv.constant0._ZN7cutlass13device_kernelINS_4gemm6kernel13GemmUniversalIN4cute5tupleIJiiiiEEENS1_10collective13CollectiveMmaINS1_34MainloopSm90TmaGmmaWarpSpecializedILi2ENS5_IJNS4_1CILi2EEENSA_ILi1EEESC_EEENS1_35KernelTmaWarpSpecializedCooperativeEEENS5_IJNSA_ILi384EEENSA_ILi16EEENSA_ILi128EEEEEENS_10bfloat16_tENS5_IJlSC_lEEESK_SL_NS4_8TiledMMAINS4_8MMA_AtomIJNS4_4SM904GMMA27MMA_64x16x16_F32BF16BF16_SSILNSP_5MajorE0ELSR_0ELNSP_7ScaleInE1ELSS_1EEEEEENS4_6LayoutISD_NS5_IJSC_NSA_ILi0EEESW_EEEEENS5_IJNS4_10UnderscoreESZ_SZ_EEEEENS4_13SM90_TMA_LOADENS4_14ComposedLayoutINS4_7SwizzleILi3ELi4ELi3EEENS4_18smem_ptr_flag_bitsILi16EEENSV_INS5_IJNSA_ILi8EEENSA_ILi64EEEEEENS5_IJS19_SC_EEEEEEEvNS4_8identityENS4_23SM90_TMA_LOAD_MULTICASTES1D_vS1E_EENS_8epilogue10collective6detail29Sm90TmaWarpSpecializedAdapterINS1I_15DefaultEpilogueISK_SL_SL_NS1H_6thread17LinearCombinationISK_Li1EffLNS1M_9ScaleType4KindE0ELNS_15FloatRoundStyleE2ESK_EENS1_15EpilogueDefaultEEEEEvvEEEEvNT_6ParamsE)
        /*020c*/ 	.short	0x0210
        /*020e*/ 	.short	0x0470


	//----- nvinfo : EIATTR_SW_WAR
	.align		4
.L_43:
        /*0210*/ 	.byte	0x04, 0x36
        /*0212*/ 	.short	(.L_45 - .L_44)
.L_44:
        /*0214*/ 	.word	0x00000008
.L_45:


//--------------------- .nv.callgraph             --------------------------
	.section	.nv.callgraph,"",@"SHT_CUDA_CALLGRAPH"
	.align	4
	.sectionentsize	8
	.align		4
        /*0000*/ 	.word	0x00000000
	.align		4
        /*0004*/ 	.word	0xffffffff
	.align		4
        /*0008*/ 	.word	index@(_ZN7cutlass13device_kernelINS_4gemm6kernel13GemmUniversalIN4cute5tupleIJiiiiEEENS1_10collective13CollectiveMmaINS1_34MainloopSm90TmaGmmaWarpSpecializedILi2ENS5_IJNS4_1CILi2EEENSA_ILi1EEESC_EEENS1_35KernelTmaWarpSpecializedCooperativeEEENS5_IJNSA_ILi384EEENSA_ILi16EEENSA_ILi128EEEEEENS_10bfloat16_tENS5_IJlSC_lEEESK_SL_NS4_8TiledMMAINS4_8MMA_AtomIJNS4_4SM904GMMA27MMA_64x16x16_F32BF16BF16_SSILNSP_5MajorE0ELSR_0ELNSP_7ScaleInE1ELSS_1EEEEEENS4_6LayoutISD_NS5_IJSC_NSA_ILi0EEESW_EEEEENS5_IJNS4_10UnderscoreESZ_SZ_EEEEENS4_13SM90_TMA_LOADENS4_14ComposedLayoutINS4_7SwizzleILi3ELi4ELi3EEENS4_18smem_ptr_flag_bitsILi16EEENSV_INS5_IJNSA_ILi8EEENSA_ILi64EEEEEENS5_IJS19_SC_EEEEEEEvNS4_8identityENS4_23SM90_TMA_LOAD_MULTICASTES1D_vS1E_EENS_8epilogue10collective6detail29Sm90TmaWarpSpecializedAdapterINS1I_15DefaultEpilogueISK_SL_SL_NS1H_6thread17LinearCombinationISK_Li1EffLNS1M_9ScaleType4KindE0ELNS_15FloatRoundStyleE2ESK_EENS1_15EpilogueDefaultEEEEEvvEEEEvNT_6ParamsE)
	.align		4
        /*000c*/ 	.word	index@(__assertfail)
	.align		4
        /*0010*/ 	.word	0x00000000
	.align		4
        /*0014*/ 	.word	0xfffffffe
	.align		4
        /*0018*/ 	.word	0x00000000
	.align		4
        /*001c*/ 	.word	0xfffffffd
	.align		4
        /*0020*/ 	.word	0x00000000
	.align		4
        /*0024*/ 	.word	0xfffffffc


//--------------------- .nv.constant4             --------------------------
	.section	.nv.constant4,"a",@progbits
	.align	8
	.align		8
.nv.constant4:
        /*0000*/ 	.dword	__assertfail
	.align		8
        /*0008*/ 	.dword	__unnamed_1
	.align		8
        /*0010*/ 	.dword	_ZN40_INTERNAL_b142e3a1_4_k_cu_2d7cbab7_100114cuda3std3__45__cpo5beginE
	.align		8
        /*0018*/ 	.dword	_ZN40_INTERNAL_b142e3a1_4_k_cu_2d7cbab7_100114cuda3std3__45__cpo3endE
	.align		8
        /*0020*/ 	.dword	_ZN40_INTERNAL_b142e3a1_4_k_cu_2d7cbab7_100114cuda3std3__45__cpo6cbeginE
	.align		8
        /*0028*/ 	.dword	_ZN40_INTERNAL_b142e3a1_4_k_cu_2d7cbab7_100114cuda3std3__45__cpo4cendE
	.align		8
        /*0030*/ 	.dword	_ZN40_INTERNAL_b142e3a1_4_k_cu_2d7cbab7_100114cuda3std3__442_GLOBAL__N__b142e3a1_4_k_cu_2d7cbab7_100116ignoreE
	.align		8
        /*0038*/ 	.dword	_ZN40_INTERNAL_b142e3a1_4_k_cu_2d7cbab7_100114cuda3std3__419piecewise_constructE
	.align		8
        /*0040*/ 	.dword	_ZN40_INTERNAL_b142e3a1_4_k_cu_2d7cbab7_100114cuda3std3__48in_placeE
	.align		8
        /*0048*/ 	.dword	_ZN40_INTERNAL_b142e3a1_4_k_cu_2d7cbab7_100114cuda3std6ranges3__45__cpo4swapE
	.align		8
        /*0050*/ 	.dword	_ZN40_INTERNAL_b142e3a1_4_k_cu_2d7cbab7_100114cuda3std6ranges3__45__cpo9iter_moveE
	.align		8
        /*0058*/ 	.dword	_ZN40_INTERNAL_b142e3a1_4_k_cu_2d7cbab7_100114cute7productE
	.align		8
        /*0060*/ 	.dword	_ZN40_INTERNAL_b142e3a1_4_k_cu_2d7cbab7_100114cute1_E
	.align		8
        /*0068*/ 	.dword	$str$22
	.align		8
        /*0070*/ 	.dword	$str$23


//--------------------- .text._ZN7cutlass13device_kernelINS_4gemm6kernel13GemmUniversalIN4cute5tupleIJiiiiEEENS1_10collective13CollectiveMmaINS1_34MainloopSm90TmaGmmaWarpSpecializedILi2ENS5_IJNS4_1CILi2EEENSA_ILi1EEESC_EEENS1_35KernelTmaWarpSpecializedCooperativeEEENS5_IJNSA_ILi384EEENSA_ILi16EEENSA_ILi128EEEEEENS_10bfloat16_tENS5_IJlSC_lEEESK_SL_NS4_8TiledMMAINS4_8MMA_AtomIJNS4_4SM904GMMA27MMA_64x16x16_F32BF16BF16_SSILNSP_5MajorE0ELSR_0ELNSP_7ScaleInE1ELSS_1EEEEEENS4_6LayoutISD_NS5_IJSC_NSA_ILi0EEESW_EEEEENS5_IJNS4_10UnderscoreESZ_SZ_EEEEENS4_13SM90_TMA_LOADENS4_14ComposedLayoutINS4_7SwizzleILi3ELi4ELi3EEENS4_18smem_ptr_flag_bitsILi16EEENSV_INS5_IJNSA_ILi8EEENSA_ILi64EEEEEENS5_IJS19_SC_EEEEEEEvNS4_8identityENS4_23SM90_TMA_LOAD_MULTICASTES1D_vS1E_EENS_8epilogue10collective6detail29Sm90TmaWarpSpecializedAdapterINS1I_15DefaultEpilogueISK_SL_SL_NS1H_6thread17LinearCombinationISK_Li1EffLNS1M_9ScaleType4KindE0ELNS_15FloatRoundStyleE2ESK_EENS1_15EpilogueDefaultEEEEEvvEEEEvNT_6ParamsE --------------------------
	.section	.text._ZN7cutlass13device_kernelINS_4gemm6kernel13GemmUniversalIN4cute5tupleIJiiiiEEENS1_10collective13CollectiveMmaINS1_34MainloopSm90TmaGmmaWarpSpecializedILi2ENS5_IJNS4_1CILi2EEENSA_ILi1EEESC_EEENS1_35KernelTmaWarpSpecializedCooperativeEEENS5_IJNSA_ILi384EEENSA_ILi16EEENSA_ILi128EEEEEENS_10bfloat16_tENS5_IJlSC_lEEESK_SL_NS4_8TiledMMAINS4_8MMA_AtomIJNS4_4SM904GMMA27MMA_64x16x16_F32BF16BF16_SSILNSP_5MajorE0ELSR_0ELNSP_7ScaleInE1ELSS_1EEEEEENS4_6LayoutISD_NS5_IJSC_NSA_ILi0EEESW_EEEEENS5_IJNS4_10UnderscoreESZ_SZ_EEEEENS4_13SM90_TMA_LOADENS4_14ComposedLayoutINS4_7SwizzleILi3ELi4ELi3EEENS4_18smem_ptr_flag_bitsILi16EEENSV_INS5_IJNSA_ILi8EEENSA_ILi64EEEEEENS5_IJS19_SC_EEEEEEEvNS4_8identityENS4_23SM90_TMA_LOAD_MULTICASTES1D_vS1E_EENS_8epilogue10collective6detail29Sm90TmaWarpSpecializedAdapterINS1I_15DefaultEpilogueISK_SL_SL_NS1H_6thread17LinearCombinationISK_Li1EffLNS1M_9ScaleType4KindE0ELNS_15FloatRoundStyleE2ESK_EENS1_15EpilogueDefaultEEEEEvvEEEEvNT_6ParamsE,"ax",@progbits
	.align	128
.text._ZN7cutlass13device_kernelINS_4gemm6kernel13GemmUniversalIN4cute5tupleIJiiiiEEENS1_10collective13CollectiveMmaINS1_34MainloopSm90TmaGmmaWarpSpecializedILi2ENS5_IJNS4_1CILi2EEENSA_ILi1EEESC_EEENS1_35KernelTmaWarpSpecializedCooperativeEEENS5_IJNSA_ILi384EEENSA_ILi16EEENSA_ILi128EEEEEENS_10bfloat16_tENS5_IJlSC_lEEESK_SL_NS4_8TiledMMAINS4_8MMA_AtomIJNS4_4SM904GMMA27MMA_64x16x16_F32BF16BF16_SSILNSP_5MajorE0ELSR_0ELNSP_7ScaleInE1ELSS_1EEEEEENS4_6LayoutISD_NS5_IJSC_NSA_ILi0EEESW_EEEEENS5_IJNS4_10UnderscoreESZ_SZ_EEEEENS4_13SM90_TMA_LOADENS4_14ComposedLayoutINS4_7SwizzleILi3ELi4ELi3EEENS4_18smem_ptr_flag_bitsILi16EEENSV_INS5_IJNSA_ILi8EEENSA_ILi64EEEEEENS5_IJS19_SC_EEEEEEEvNS4_8identityENS4_23SM90_TMA_LOAD_MULTICASTES1D_vS1E_EENS_8epilogue10collective6detail29Sm90TmaWarpSpecializedAdapterINS1I_15DefaultEpilogueISK_SL_SL_NS1H_6thread17LinearCombinationISK_Li1EffLNS1M_9ScaleType4KindE0ELNS_15FloatRoundStyleE2ESK_EENS1_15EpilogueDefaultEEEEEvvEEEEvNT_6ParamsE:
        .type           _ZN7cutlass13device_kernelINS_4gemm6kernel13GemmUniversalIN4cute5tupleIJiiiiEEENS1_10collective13CollectiveMmaINS1_34MainloopSm90TmaGmmaWarpSpecializedILi2ENS5_IJNS4_1CILi2EEENSA_ILi1EEESC_EEENS1_35KernelTmaWarpSpecializedCooperativeEEENS5_IJNSA_ILi384EEENSA_ILi16EEENSA_ILi128EEEEEENS_10bfloat16_tENS5_IJlSC_lEEESK_SL_NS4_8TiledMMAINS4_8MMA_AtomIJNS4_4SM904GMMA27MMA_64x16x16_F32BF16BF16_SSILNSP_5MajorE0ELSR_0ELNSP_7ScaleInE1ELSS_1EEEEEENS4_6LayoutISD_NS5_IJSC_NSA_ILi0EEESW_EEEEENS5_IJNS4_10UnderscoreESZ_SZ_EEEEENS4_13SM90_TMA_LOADENS4_14ComposedLayoutINS4_7SwizzleILi3ELi4ELi3EEENS4_18smem_ptr_flag_bitsILi16EEENSV_INS5_IJNSA_ILi8EEENSA_ILi64EEEEEENS5_IJS19_SC_EEEEEEEvNS4_8identityENS4_23SM90_TMA_LOAD_MULTICASTES1D_vS1E_EENS_8epilogue10collective6detail29Sm90TmaWarpSpecializedAdapterINS1I_15DefaultEpilogueISK_SL_SL_NS1H_6thread17LinearCombinationISK_Li1EffLNS1M_9ScaleType4KindE0ELNS_15FloatRoundStyleE2ESK_EENS1_15EpilogueDefaultEEEEEvvEEEEvNT_6ParamsE,@function
        .size           _ZN7cutlass13device_kernelINS_4gemm6kernel13GemmUniversalIN4cute5tupleIJiiiiEEENS1_10collective13CollectiveMmaINS1_34MainloopSm90TmaGmmaWarpSpecializedILi2ENS5_IJNS4_1CILi2EEENSA_ILi1EEESC_EEENS1_35KernelTmaWarpSpecializedCooperativeEEENS5_IJNSA_ILi384EEENSA_ILi16EEENSA_ILi128EEEEEENS_10bfloat16_tENS5_IJlSC_lEEESK_SL_NS4_8TiledMMAINS4_8MMA_AtomIJNS4_4SM904GMMA27MMA_64x16x16_F32BF16BF16_SSILNSP_5MajorE0ELSR_0ELNSP_7ScaleInE1ELSS_1EEEEEENS4_6LayoutISD_NS5_IJSC_NSA_ILi0EEESW_EEEEENS5_IJNS4_10UnderscoreESZ_SZ_EEEEENS4_13SM90_TMA_LOADENS4_14ComposedLayoutINS4_7SwizzleILi3ELi4ELi3EEENS4_18smem_ptr_flag_bitsILi16EEENSV_INS5_IJNSA_ILi8EEENSA_ILi64EEEEEENS5_IJS19_SC_EEEEEEEvNS4_8identityENS4_23SM90_TMA_LOAD_MULTICASTES1D_vS1E_EENS_8epilogue10collective6detail29Sm90TmaWarpSpecializedAdapterINS1I_15DefaultEpilogueISK_SL_SL_NS1H_6thread17LinearCombinationISK_Li1EffLNS1M_9ScaleType4KindE0ELNS_15FloatRoundStyleE2ESK_EENS1_15EpilogueDefaultEEEEEvvEEEEvNT_6ParamsE,(.L_x_105 - _ZN7cutlass13device_kernelINS_4gemm6kernel13GemmUniversalIN4cute5tupleIJiiiiEEENS1_10collective13CollectiveMmaINS1_34MainloopSm90TmaGmmaWarpSpecializedILi2ENS5_IJNS4_1CILi2EEENSA_ILi1EEESC_EEENS1_35KernelTmaWarpSpecializedCooperativeEEENS5_IJNSA_ILi384EEENSA_ILi16EEENSA_ILi128EEEEEENS_10bfloat16_tENS5_IJlSC_lEEESK_SL_NS4_8TiledMMAINS4_8MMA_AtomIJNS4_4SM904GMMA27MMA_64x16x16_F32BF16BF16_SSILNSP_5MajorE0ELSR_0ELNSP_7ScaleInE1ELSS_1EEEEEENS4_6LayoutISD_NS5_IJSC_NSA_ILi0EEESW_EEEEENS5_IJNS4_10UnderscoreESZ_SZ_EEEEENS4_13SM90_TMA_LOADENS4_14ComposedLayoutINS4_7SwizzleILi3ELi4ELi3EEENS4_18smem_ptr_flag_bitsILi16EEENSV_INS5_IJNSA_ILi8EEENSA_ILi64EEEEEENS5_IJS19_SC_EEEEEEEvNS4_8identityENS4_23SM90_TMA_LOAD_MULTICASTES1D_vS1E_EENS_8epilogue10collective6detail29Sm90TmaWarpSpecializedAdapterINS1I_15DefaultEpilogueISK_SL_SL_NS1H_6thread17LinearCombinationISK_Li1EffLNS1M_9ScaleType4KindE0ELNS_15FloatRoundStyleE2ESK_EENS1_15EpilogueDefaultEEEEEvvEEEEvNT_6ParamsE)
        .other          _ZN7cutlass13device_kernelINS_4gemm6kernel13GemmUniversalIN4cute5tupleIJiiiiEEENS1_10collective13CollectiveMmaINS1_34MainloopSm90TmaGmmaWarpSpecializedILi2ENS5_IJNS4_1CILi2EEENSA_ILi1EEESC_EEENS1_35KernelTmaWarpSpecializedCooperativeEEENS5_IJNSA_ILi384EEENSA_ILi16EEENSA_ILi128EEEEEENS_10bfloat16_tENS5_IJlSC_lEEESK_SL_NS4_8TiledMMAINS4_8MMA_AtomIJNS4_4SM904GMMA27MMA_64x16x16_F32BF16BF16_SSILNSP_5MajorE0ELSR_0ELNSP_7ScaleInE1ELSS_1EEEEEENS4_6LayoutISD_NS5_IJSC_NSA_ILi0EEESW_EEEEENS5_IJNS4_10UnderscoreESZ_SZ_EEEEENS4_13SM90_TMA_LOADENS4_14ComposedLayoutINS4_7SwizzleILi3ELi4ELi3EEENS4_18smem_ptr_flag_bitsILi16EEENSV_INS5_IJNSA_ILi8EEENSA_ILi64EEEEEENS5_IJS19_SC_EEEEEEEvNS4_8identityENS4_23SM90_TMA_LOAD_MULTICASTES1D_vS1E_EENS_8epilogue10collective6detail29Sm90TmaWarpSpecializedAdapterINS1I_15DefaultEpilogueISK_SL_SL_NS1H_6thread17LinearCombinationISK_Li1EffLNS1M_9ScaleType4KindE0ELNS_15FloatRoundStyleE2ESK_EENS1_15EpilogueDefaultEEEEEvvEEEEvNT_6ParamsE,@"STO_CUDA_ENTRY STV_DEFAULT"
_ZN7cutlass13device_kernelINS_4gemm6kernel13GemmUniversalIN4cute5tupleIJiiiiEEENS1_10collective13CollectiveMmaINS1_34MainloopSm90TmaGmmaWarpSpecializedILi2ENS5_IJNS4_1CILi2EEENSA_ILi1EEESC_EEENS1_35KernelTmaWarpSpecializedCooperativeEEENS5_IJNSA_ILi384EEENSA_ILi16EEENSA_ILi128EEEEEENS_10bfloat16_tENS5_IJlSC_lEEESK_SL_NS4_8TiledMMAINS4_8MMA_AtomIJNS4_4SM904GMMA27MMA_64x16x16_F32BF16BF16_SSILNSP_5MajorE0ELSR_0ELNSP_7ScaleInE1ELSS_1EEEEEENS4_6LayoutISD_NS5_IJSC_NSA_ILi0EEESW_EEEEENS5_IJNS4_10UnderscoreESZ_SZ_EEEEENS4_13SM90_TMA_LOADENS4_14ComposedLayoutINS4_7SwizzleILi3ELi4ELi3EEENS4_18smem_ptr_flag_bitsILi16EEENSV_INS5_IJNSA_ILi8EEENSA_ILi64EEEEEENS5_IJS19_SC_EEEEEEEvNS4_8identityENS4_23SM90_TMA_LOAD_MULTICASTES1D_vS1E_EENS_8epilogue10collective6detail29Sm90TmaWarpSpecializedAdapterINS1I_15DefaultEpilogueISK_SL_SL_NS1H_6thread17LinearCombinationISK_Li1EffLNS1M_9ScaleType4KindE0ELNS_15FloatRoundStyleE2ESK_EENS1_15EpilogueDefaultEEEEEvvEEEEvNT_6ParamsE:
[----:B------:R-:W0:Y:S01]  /*0000*/  LDC R1, c[0x0][0x28] ;  /* 0x00000a00ff017b82 */ /* 0x000e220000000800 */
[----:B------:R-:W1:Y:S01]  /*0010*/  S2R R18, SR_TID.X ;  /* 0x0000000000127919 */ /* 0x000e620000002100 */
[----:B------:R-:W-:Y:S01]  /*0020*/  ELECT P0, URZ, PT ;  /* 0x00000000003f782f */ /* 0x000fe20003800000 */
[----:B------:R-:W-:Y:S01]  /*0030*/  BSSY B0, `(.L_x_0) ;  /* 0x000000f000007945 */ /* 0x000fe20003800000 */
[--C-:B-1----:R-:W-:Y:S02]  /*0040*/  SHF.R.U32.HI R0, RZ, 0x5, R18.reuse ;  /* 0x00000005ff007819 */ /* 0x102fe40000011612 */
[----:B------:R-:W-:-:S03]  /*0050*/  SHF.R.U32.HI R3, RZ, 0x7, R18 ;  /* 0x00000007ff037819 */ /* 0x000fc60000011612 */
[----:B------:R-:W1:Y:S04]  /*0060*/  SHFL.IDX PT, R2, R0, RZ, 0x1f ;  /* 0x00001fff00027589 */ /* 0x000e6800000e0000 */
[----:B------:R2:W3:Y:S01]  /*0070*/  SHFL.IDX PT, R5, R3, RZ, 0x1f ;  /* 0x00001fff03057589 */ /* 0x0004e200000e0000 */
[----:B-1----:R-:W-:-:S13]  /*0080*/  ISETP.NE.OR P0, PT, R2, RZ, !P0 ;  /* 0x000000ff0200720c */ /* 0x002fda0004705670 */
[----:B0-23--:R-:W-:Y:S05]  /*0090*/  @P0 BRA `(.L_x_1) ;  /* 0x0000000000200947 */ /* 0x00dfea0003800000 */
[----:B------:R-:W-:Y:S02]  /*00a0*/  ULDC.64 UR4, c[0x0][0x198] ;  /* 0x0000660000047ab9 */ /* 0x000fe40000000a00 */
[----:B------:R-:W-:Y:S02]  /*00b0*/  UIADD3 UR6, UP0, UR4, 0xf0, URZ ;  /* 0x000000f004067890 */ /* 0x000fe4000ff1e03f */
[----:B------:R-:W-:Y:S02]  /*00c0*/  UIADD3 UR4, UP1, UR4, 0x1f0, URZ ;  /* 0x000001f004047890 */ /* 0x000fe4000ff3e03f */
[----:B------:R-:W-:Y:S02]  /*00d0*/  UIADD3.X UR7, URZ, UR5, URZ, UP0, !UPT ;  /* 0x000000053f077290 */ /* 0x000fe400087fe43f */
[----:B------:R-:W-:-:S07]  /*00e0*/  UIADD3.X UR5, URZ, UR5, URZ, UP1, !UPT ;  /* 0x000000053f057290 */ /* 0x000fce0008ffe43f */
[----:B------:R0:W-:Y:S02]  /*00f0*/  UTMACCTL.PF [UR6] ;  /* 0x00000000060079b9 */ /* 0x0001e40008040000 */
[----:B------:R0:W-:Y:S02]  /*0100*/  UTMACCTL.PF [UR4] ;  /* 0x00000000040079b9 */ /* 0x0001e40008040000 */
[----:B0-----:R-:W-:Y:S01]  /*0110*/  NOP ;  /* 0x0000000000007918 */ /* 0x001fe20000000000 */
.L_x_1:
[----:B------:R-:W-:Y:S05]  /*0120*/  BSYNC B0 ;  /* 0x0000000000007941 */ /* 0x000fea0003800000 */
.L_x_0:
[----:B------:R-:W0:Y:S02]  /*0130*/  SHFL.IDX PT, R3, R0, RZ, 0x1f ;  /* 0x00001fff00037589 */ /* 0x000e2400000e0000 */
[----:B0-----:R-:W-:-:S13]  /*0140*/  ISETP.NE.AND P0, PT, R3, RZ, PT ;  /* 0x000000ff0300720c */ /* 0x001fda0003f05270 */
[----:B------:R-:W-:Y:S05]  /*0150*/  @P0 BRA `(.L_x_2) ;  /* 0x0000000000480947 */ /* 0x000fea0003800000 */
[----:B------:R-:W0:Y:S01]  /*0160*/  S2UR UR8, SR_CgaCtaId ;  /* 0x00000000000879c3 */ /* 0x000e220000008800 */
[----:B------:R-:W-:Y:S01]  /*0170*/  UMOV UR4, 0x400 ;  /* 0x0000040000047882 */ /* 0x000fe20000000000 */
[----:B------:R-:W-:Y:S01]  /*0180*/  UMOV UR5, 0x1 ;  /* 0x0000000100057882 */ /* 0x000fe20000000000 */
[----:B------:R-:W-:Y:S01]  /*0190*/  UMOV UR6, 0x4 ;  /* 0x0000000400067882 */ /* 0x000fe20000000000 */
[----:B------:R-:W-:Y:S01]  /*01a0*/  ELECT P0, URZ, PT ;  /* 0x00000000003f782f */ /* 0x000fe20003800000 */
[----:B------:R-:W-:-:S04]  /*01b0*/  UIADD3 UR6, -UR6, 0x100000, URZ ;  /* 0x0010000006067890 */ /* 0x000fc8000fffe13f */
[----:B------:R-:W-:Y:S02]  /*01c0*/  USHF.L.U32 UR7, UR6, 0xb, URZ ;  /* 0x0000000b06077899 */ /* 0x000fe4000800063f */
[----:B------:R-:W-:Y:S02]  /*01d0*/  USHF.L.U32 UR6, UR6, 0x1, URZ ;  /* 0x0000000106067899 */ /* 0x000fe4000800063f */
[----:B0-----:R-:W-:Y:S02]  /*01e0*/  ULEA UR8, UR8, UR4, 0x18 ;  /* 0x0000000408087291 */ /* 0x001fe4000f8ec03f */
[----:B------:R-:W-:-:S04]  /*01f0*/  UIADD3 UR4, -UR5, 0x100000, URZ ;  /* 0x0010000005047890 */ /* 0x000fc8000fffe13f */
[----:B------:R-:W-:Y:S02]  /*0200*/  USHF.L.U32 UR5, UR4, 0xb, URZ ;  /* 0x0000000b04057899 */ /* 0x000fe4000800063f */
[----:B------:R-:W-:Y:S01]  /*0210*/  USHF.L.U32 UR4, UR4, 0x1, URZ ;  /* 0x0000000104047899 */ /* 0x000fe2000800063f */
[----:B------:R-:W0:Y:S11]  /*0220*/  FENCE.VIEW.ASYNC.S ;  /* 0x00000000000073c6 */ /* 0x000e360000000000 */
[----:B0-----:R0:W1:Y:S01]  /*0230*/  SYNCS.EXCH.64 URZ, [UR8], UR4 ;  /* 0x00000004083f75b2 */ /* 0x0010620008000100 */
[----:B------:R0:W2:Y:S01]  /*0240*/  SYNCS.EXCH.64 URZ, [UR8+0x10], UR6 ;  /* 0x00001006083f75b2 */ /* 0x0000a20008000100 */
[----:B------:R0:W3:Y:S01]  /*0250*/  SYNCS.EXCH.64 URZ, [UR8+0x8], UR4 ;  /* 0x00000804083f75b2 */ /* 0x0000e20008000100 */
[----:B------:R0:W4:Y:S01]  /*0260*/  SYNCS.EXCH.64 URZ, [UR8+0x18], UR6 ;  /* 0x00001806083f75b2 */ /* 0x0001220008000100 */
[----:B------:R-:W-:Y:S01]  /*0270*/  NOP ;  /* 0x0000000000007918 */ /* 0x000fe20000000000 */
.L_x_2:
[----:B------:R-:W-:Y:S01]  /*0280*/  SHF.R.S32.HI R7, RZ, 0x1f, R18 ;  /* 0x0000001fff077819 */ /* 0x000fe20000011412 */
[----:B------:R-:W5:Y:S01]  /*0290*/  SHFL.IDX PT, R0, R0, RZ, 0x1f ;  /* 0x00001fff00007589 */ /* 0x000f6200000e0000 */
[----:B0-----:R-:W0:Y:S01]  /*02a0*/  S2UR UR8, SR_CTAID.X ;  /* 0x00000000000879c3 */ /* 0x001e220000002500 */
[----:B------:R-:W-:Y:S02]  /*02b0*/  ELECT P0, URZ, PT ;  /* 0x00000000003f782f */ /* 0x000fe40003800000 */
[----:B------:R-:W-:Y:S01]  /*02c0*/  LEA.HI R7, R7, R18, RZ, 0x7 ;  /* 0x0000001207077211 */ /* 0x000fe200078f38ff */
[----:B------:R-:W1:Y:S01]  /*02d0*/  S2R R4, SR_CTAID.Y ;  /* 0x0000000000047919 */ /* 0x000e620000002600 */
[----:B------:R-:W-:Y:S01]  /*02e0*/  SHF.R.S32.HI R8, RZ, 0x1f, R3 ;  /* 0x0000001fff087819 */ /* 0x000fe20000011403 */
[----:B------:R-:W-:Y:S01]  /*02f0*/  ULDC UR4, c[0x0][0x150] ;  /* 0x0000540000047ab9 */ /* 0x000fe20000000800 */
[----:B------:R-:W-:Y:S01]  /*0300*/  LOP3.LUT R7, R7, 0xffffff80, RZ, 0xc0, !PT ;  /* 0xffffff8007077812 */ /* 0x000fe200078ec0ff */
[----:B------:R-:W-:Y:S01]  /*0310*/  NOP ;  /* 0x0000000000007918 */ /* 0x000fe20000000000 */
[----:B------:R-:W-:Y:S01]  /*0320*/  LEA.HI R8, R8, R3, RZ, 0x2 ;  /* 0x0000000308087211 */ /* 0x000fe200078f10ff */
[----:B------:R-:W2:Y:S01]  /*0330*/  LDC R10, c[0x0][0x144] ;  /* 0x00005100ff0a7b82 */ /* 0x000ea20000000800 */
[----:B------:R-:W-:Y:S01]  /*0340*/  NOP ;  /* 0x0000000000007918 */ /* 0x000fe20000000000 */
[----:B------:R-:W-:Y:S01]  /*0350*/  IMAD.IADD R6, R18, 0x1, -R7 ;  /* 0x0000000112067824 */ /* 0x000fe200078e0a07 */
[----:B------:R-:W-:Y:S01]  /*0360*/  LOP3.LUT R8, R8, 0x3ffffffc, RZ, 0xc0, !PT ;  /* 0x3ffffffc08087812 */ /* 0x000fe200078ec0ff */
[----:B------:R-:W-:Y:S01]  /*0370*/  IMAD.MOV.U32 R23, RZ, RZ, 0x1 ;  /* 0x00000001ff177424 */ /* 0x000fe200078e00ff */
[----:B------:R-:W-:-:S02]  /*0380*/  ISETP.NE.AND P3, PT, R5, RZ, PT ;  /* 0x000000ff0500720c */ /* 0x000fc40003f65270 */
[----:B------:R-:W-:Y:S01]  /*0390*/  SHF.R.S32.HI R7, RZ, 0x1f, R6 ;  /* 0x0000001fff077819 */ /* 0x000fe20000011406 */
[----:B------:R-:W-:Y:S01]  /*03a0*/  IMAD.IADD R8, R3, 0x1, -R8 ;  /* 0x0000000103087824 */ /* 0x000fe200078e0a08 */
[----:B------:R-:W3:Y:S02]  /*03b0*/  LDC R13, c[0x0][0x140] ;  /* 0x00005000ff0d7b82 */ /* 0x000ee40000000800 */
[----:B------:R-:W-:Y:S02]  /*03c0*/  LEA.HI R7, R7, R6, RZ, 0x3 ;  /* 0x0000000607077211 */ /* 0x000fe400078f18ff */
[----:B-----5:R-:W-:Y:S02]  /*03d0*/  ISETP.NE.OR P0, PT, R0, RZ, !P0 ;  /* 0x000000ff0000720c */ /* 0x020fe40004705670 */
[--C-:B------:R-:W-:Y:S02]  /*03e0*/  SHF.R.S32.HI R0, RZ, 0x3, R7.reuse ;  /* 0x00000003ff007819 */ /* 0x100fe40000011407 */
[----:B------:R-:W-:-:S02]  /*03f0*/  SHF.R.S32.HI R7, RZ, 0x1f, R7 ;  /* 0x0000001fff077819 */ /* 0x000fc40000011407 */
[----:B0-----:R-:W-:Y:S02]  /*0400*/  I2FP.F32.U32 R9, UR8 ;  /* 0x0000000800097c45 */ /* 0x001fe40008201000 */
[----:B------:R-:W-:-:S03]  /*0410*/  LEA.HI R7, R7, R0, RZ, 0x2 ;  /* 0x0000000007077211 */ /* 0x000fc600078f10ff */
[----:B------:R-:W-:Y:S01]  /*0420*/  FMUL R9, R9, UR4 ;  /* 0x0000000409097c20 */ /* 0x000fe20008400000 */
[----:B------:R-:W-:Y:S01]  /*0430*/  LOP3.LUT R7, R7, 0xfffffffc, RZ, 0xc0, !PT ;  /* 0xfffffffc07077812 */ /* 0x000fe200078ec0ff */
[----:B------:R-:W-:Y:S01]  /*0440*/  VOTEU.ALL UP0, P0 ;  /* 0x00000000003f7886 */ /* 0x000fe20000000000 */
[----:B-1----:R-:W-:Y:S01]  /*0450*/  I2FP.F32.U32 R3, R4 ;  /* 0x0000000400037245 */ /* 0x002fe20000201000 */
[----:B------:R-:W-:Y:S01]  /*0460*/  ULDC UR4, c[0x0][0x154] ;  /* 0x0000550000047ab9 */ /* 0x000fe20000000800 */
[----:B------:R-:W-:Y:S01]  /*0470*/  VOTEU.ALL UP1, P0 ;  /* 0x00000000003f7886 */ /* 0x000fe20000020000 */
[----:B------:R-:W0:Y:S01]  /*0480*/  F2I.U32.TRUNC.NTZ R9, R9 ;  /* 0x0000000900097305 */ /* 0x000e22000020f000 */
[----:B------:R-:W-:Y:S01]  /*0490*/  IMAD.IADD R7, R0, 0x1, -R7 ;  /* 0x0000000100077824 */ /* 0x000fe200078e0a07 */
[----:B------:R-:W1:Y:S01]  /*04a0*/  @!UP0 S2UR UR7, SR_CgaCtaId ;  /* 0x00000000000789c3 */ /* 0x000e620000008800 */
[----:B------:R-:W-:Y:S01]  /*04b0*/  FMUL R12, R3, UR4 ;  /* 0x00000004030c7c20 */ /* 0x000fe20008400000 */
[----:B------:R-:W-:Y:S01]  /*04c0*/  UMOV UR4, 0x20 ;  /* 0x0000002000047882 */ /* 0x000fe20000000000 */
[----:B------:R-:W-:Y:S01]  /*04d0*/  IMAD R8, R8, 0x4, R7 ;  /* 0x0000000408087824 */ /* 0x000fe200078e0207 */
[----:B------:R-:W-:Y:S01]  /*04e0*/  @!UP0 UMOV UR6, 0x400 ;  /* 0x0000040000068882 */ /* 0x000fe20000000000 */
[----:B------:R-:W-:-:S04]  /*04f0*/  @!UP0 UIADD3 UR4, -UR4, 0x100000, URZ ;  /* 0x0010000004048890 */ /* 0x000fc8000fffe13f */
[----:B------:R-:W-:Y:S02]  /*0500*/  @!UP0 USHF.L.U32 UR5, UR4, 0xb, URZ ;  /* 0x0000000b04058899 */ /* 0x000fe4000800063f */
[----:B------:R-:W-:Y:S01]  /*0510*/  @!UP0 USHF.L.U32 UR4, UR4, 0x1, URZ ;  /* 0x0000000104048899 */ /* 0x000fe2000800063f */
[----:B---3--:R-:W-:Y:S01]  /*0520*/  ISETP.EQ.U32.AND P2, PT, R13, 0x1, PT ;  /* 0x000000010d00780c */ /* 0x008fe20003f42070 */
[----:B------:R-:W3:Y:S01]  /*0530*/  F2I.U32.TRUNC.NTZ R12, R12 ;  /* 0x0000000c000c7305 */ /* 0x000ee2000020f000 */
[----:B------:R-:W-:Y:S01]  /*0540*/  LEA.HI R0, R8, R8, RZ, 0x1 ;  /* 0x0000000808007211 */ /* 0x000fe200078f08ff */
[----:B------:R-:W5:Y:S03]  /*0550*/  LDC R7, c[0x0][0x148] ;  /* 0x00005200ff077b82 */ /* 0x000f660000000800 */
[----:B------:R-:W-:Y:S01]  /*0560*/  LOP3.LUT R11, R0, 0xfffffffe, RZ, 0xc0, !PT ;  /* 0xfffffffe000b7812 */ /* 0x000fe200078ec0ff */
[----:B0-----:R-:W-:Y:S01]  /*0570*/  IMAD.MOV R15, RZ, RZ, -R9 ;  /* 0x000000ffff0f7224 */ /* 0x001fe200078e0a09 */
[----:B------:R-:W-:-:S03]  /*0580*/  SHF.R.S32.HI R9, RZ, 0x1f, R2 ;  /* 0x0000001fff097819 */ /* 0x000fc60000011402 */
[----:B--2---:R-:W-:Y:S01]  /*0590*/  IMAD R3, R10, R15, UR8 ;  /* 0x000000080a037e24 */ /* 0x004fe2000f8e020f */
[----:B------:R-:W-:Y:S01]  /*05a0*/  LEA.HI R9, R9, R2, RZ, 0x2 ;  /* 0x0000000209097211 */ /* 0x000fe200078f10ff */
[C---:B------:R-:W-:Y:S02]  /*05b0*/  IMAD.IADD R0, R8.reuse, 0x1, -R11 ;  /* 0x0000000108007824 */ /* 0x040fe400078e0a0b */
[----:B------:R-:W-:Y:S01]  /*05c0*/  IMAD.SHL.U32 R11, R8, 0x4, RZ ;  /* 0x00000004080b7824 */ /* 0x000fe200078e00ff */
[----:B------:R-:W-:Y:S01]  /*05d0*/  LOP3.LUT R9, R9, 0xfffffffc, RZ, 0xc0, !PT ;  /* 0xfffffffc09097812 */ /* 0x000fe200078ec0ff */
[----:B---3--:R-:W-:Y:S01]  /*05e0*/  IMAD.MOV R24, RZ, RZ, -R12 ;  /* 0x000000ffff187224 */ /* 0x008fe200078e0a0c */
[----:B------:R-:W-:Y:S01]  /*05f0*/  ISETP.NE.AND P4, PT, R0, R3, PT ;  /* 0x000000030000720c */ /* 0x000fe20003f85270 */
[----:B-1----:R-:W-:Y:S01]  /*0600*/  @!UP0 ULEA UR6, UR7, UR6, 0x18 ;  /* 0x0000000607068291 */ /* 0x002fe2000f8ec03f */
[----:B------:R-:W-:Y:S01]  /*0610*/  LOP3.LUT R22, R8, 0xc, R11, 0x78, !PT ;  /* 0x0000000c08167812 */ /* 0x000fe200078e780b */
[----:B------:R-:W-:Y:S01]  /*0620*/  IMAD.IADD R0, R2, 0x1, -R9 ;  /* 0x0000000102007824 */ /* 0x000fe200078e0a09 */
[----:B------:R-:W-:Y:S01]  /*0630*/  VOTEU.ALL UP0, P0 ;  /* 0x00000000003f7886 */ /* 0x000fe20000000000 */
[----:B------:R-:W-:Y:S01]  /*0640*/  LOP3.LUT P0, RZ, R6, 0x7, RZ, 0xc0, !PT ;  /* 0x0000000706ff7812 */ /* 0x000fe2000780c0ff */
[----:B------:R-:W-:-:S02]  /*0650*/  VIADD R6, R5, 0xffffffff ;  /* 0xffffffff05067836 */ /* 0x000fc40000000000 */
[----:B------:R-:W-:Y:S01]  /*0660*/  ISETP.NE.AND P1, PT, R0, 0x3, PT ;  /* 0x000000030000780c */ /* 0x000fe20003f25270 */
[----:B-----5:R-:W-:Y:S01]  /*0670*/  IMAD R9, R7, R24, R4 ;  /* 0x0000001807097224 */ /* 0x020fe200078e0204 */
[----:B------:R-:W-:Y:S02]  /*0680*/  ISETP.LT.U32.AND P0, PT, R22, 0x2, !P0 ;  /* 0x000000021600780c */ /* 0x000fe40004701070 */
[----:B------:R-:W-:Y:S01]  /*0690*/  ISETP.EQ.OR P1, PT, R0, RZ, !P1 ;  /* 0x000000ff0000720c */ /* 0x000fe20004f22670 */
[----:B------:R-:W0:Y:S02]  /*06a0*/  FENCE.VIEW.ASYNC.S ;  /* 0x00000000000073c6 */ /* 0x000e240000000000 */
[----:B0-----:R0:W1:Y:S01]  /*06b0*/  @!UP0 SYNCS.EXCH.64 URZ, [UR6+0x30], UR4 ;  /* 0x00003004063f85b2 */ /* 0x0010620008000100 */
[----:B------:R-:W-:Y:S02]  /*06c0*/  @P4 LEA.HI R2, R22, R22, RZ, 0x1 ;  /* 0x0000001616024211 */ /* 0x000fe400078f08ff */
[----:B------:R-:W-:-:S02]  /*06d0*/  ISETP.EQ.AND P1, PT, R5, RZ, P1 ;  /* 0x000000ff0500720c */ /* 0x000fc40000f22270 */
[----:B------:R-:W-:Y:S02]  /*06e0*/  @P4 SHF.R.S32.HI R2, RZ, 0x1, R2 ;  /* 0x00000001ff024819 */ /* 0x000fe40000011402 */
[----:B------:R-:W-:Y:S02]  /*06f0*/  ISETP.GE.U32.AND P6, PT, R6, 0x2, PT ;  /* 0x000000020600780c */ /* 0x000fe40003fc6070 */
[----:B------:R-:W-:Y:S02]  /*0700*/  @P4 ISETP.NE.AND P5, PT, R2, R9, PT ;  /* 0x000000090200420c */ /* 0x000fe40003fa5270 */
[----:B------:R-:W-:Y:S02]  /*0710*/  SEL R2, RZ, 0x1, !P0 ;  /* 0x00000001ff027807 */ /* 0x000fe40004000000 */
[----:B------:R-:W-:Y:S02]  /*0720*/  @P4 SEL R23, RZ, 0x1, P5 ;  /* 0x00000001ff174807 */ /* 0x000fe40002800000 */
[----:B------:R-:W-:Y:S01]  /*0730*/  SEL R19, RZ, 0x1, !P1 ;  /* 0x00000001ff137807 */ /* 0x000fe20004800000 */
[----:B------:R0:W2:Y:S01]  /*0740*/  @!UP1 SYNCS.EXCH.64 URZ, [UR6+0x38], UR4 ;  /* 0x00003804063f95b2 */ /* 0x0000a20008000100 */
[----:B------:R-:W-:Y:S01]  /*0750*/  LOP3.LUT R23, R23, R2, RZ, 0xc0, !PT ;  /* 0x0000000217177212 */ /* 0x000fe200078ec0ff */
[----:B------:R-:W-:Y:S01]  /*0760*/  NOP ;  /* 0x0000000000007918 */ /* 0x000fe20000000000 */
[----:B------:R-:W-:Y:S01]  /*0770*/  SEL R19, R19, 0x2, P6 ;  /* 0x0000000213137807 */ /* 0x000fe20003000000 */
[----:B------:R-:W-:Y:S06]  /*0780*/  @!P2 BRA `(.L_x_3) ;  /* 0x000000000008a947 */ /* 0x000fec0003800000 */
[----:B-12-4-:R-:W-:Y:S01]  /*0790*/  UCGABAR_ARV ;  /* 0x00000000000079c7 */ /* 0x016fe20008000000 */
[----:B------:R-:W-:Y:S05]  /*07a0*/  BRA `(.L_x_4) ;  /* 0x0000000000047947 */ /* 0x000fea0003800000 */
.L_x_3:
[----:B-12-4-:R-:W-:Y:S01]  /*07b0*/  NOP ;  /* 0x0000000000007918 */ /* 0x016fe20000000000 */
.L_x_4:
[----:B------:R-:W1:Y:S01]  /*07c0*/  LDC R2, c[0x0][0x65c] ;  /* 0x00019700ff027b82 */ /* 0x000e620000000800 */
[----:B------:R-:W-:Y:S02]  /*07d0*/  IMAD.U32 R8, RZ, RZ, UR8 ;  /* 0x00000008ff087e24 */ /* 0x000fe4000f8e00ff */
[----:B------:R-:W-:Y:S01]  /*07e0*/  IMAD.MOV.U32 R9, RZ, RZ, RZ ;  /* 0x000000ffff097224 */ /* 0x000fe200078e00ff */
[----:B-1----:R-:W-:-:S04]  /*07f0*/  ISETP.NE.AND P1, PT, R2, 0x1, PT ;  /* 0x000000010200780c */ /* 0x002fc80003f25270 */
[----:B------:R-:W-:-:S09]  /*0800*/  P2R R5, PR, RZ, 0x2 ;  /* 0x00000002ff057803 */ /* 0x000fd20000000000 */
[----:B------:R-:W1:Y:S01]  /*0810*/  @P1 LDC R17, c[0x0][0x10] ;  /* 0x00000400ff111b82 */ /* 0x000e620000000800 */
[----:B------:R-:W-:Y:S02]  /*0820*/  @P1 IMAD.MOV.U32 R5, RZ, RZ, RZ ;  /* 0x000000ffff051224 */ /* 0x000fe400078e00ff */
[----:B------:R-:W-:-:S05]  /*0830*/  @P1 IMAD.MOV.U32 R13, RZ, RZ, RZ ;  /* 0x000000ffff0d1224 */ /* 0x000fca00078e00ff */
[----:B------:R-:W2:Y:S01]  /*0840*/  @!P1 LDC R11, c[0x0][0xc] ;  /* 0x00000300ff0b9b82 */ /* 0x000ea20000000800 */
[----:B-1----:R-:W-:-:S04]  /*0850*/  @P1 IMAD.WIDE.U32 R16, R17, UR8, R4 ;  /* 0x0000000811101c25 */ /* 0x002fc8000f8e0004 */
[----:B------:R-:W-:Y:S02]  /*0860*/  @P1 IMAD.IADD R17, R17, 0x1, R13 ;  /* 0x0000000111111824 */ /* 0x000fe400078e020d */
[----:B--2---:R-:W-:-:S04]  /*0870*/  @!P1 IMAD.WIDE.U32 R8, R4, R11, R8 ;  /* 0x0000000b04089225 */ /* 0x004fc800078e0008 */
[----:B------:R-:W-:Y:S02]  /*0880*/  @!P1 IMAD.MOV.U32 R16, RZ, RZ, R8 ;  /* 0x000000ffff109224 */ /* 0x000fe400078e0008 */
[----:B------:R-:W-:Y:S01]  /*0890*/  @!P1 IMAD.MOV.U32 R17, RZ, RZ, R9 ;  /* 0x000000ffff119224 */ /* 0x000fe200078e0009 */
[----:B------:R-:W-:Y:S06]  /*08a0*/  @!P2 BRA `(.L_x_5) ;  /* 0x00000000000ca947 */ /* 0x000fec0003800000 */
[----:B------:R-:W-:Y:S01]  /*08b0*/  UCGABAR_WAIT ;  /* 0x0000000000007dc7 */ /* 0x000fe20008000000 */
[----:B------:R-:W-:Y:S01]  /*08c0*/  CCTL.IVALL ;  /* 0x00000000ff00798f */ /* 0x000fe20002000000 */
[----:B------:R-:W-:Y:S05]  /*08d0*/  BRA `(.L_x_6) ;  /* 0x0000000000047947 */ /* 0x000fea0003800000 */
.L_x_5:
[----:B------:R-:W-:Y:S06]  /*08e0*/  BAR.SYNC.DEFER_BLOCKING 0x0 ;  /* 0x0000000000007b1d */ /* 0x000fec0000010000 */
.L_x_6:
[----:B------:R-:W-:Y:S05]  /*08f0*/  @!P3 BRA `(.L_x_7) ;  /* 0x0000004c0054b947 */ /* 0x000fea0003800000 */
[----:B------:R-:W-:-:S13]  /*0900*/  ISETP.GT.U32.AND P0, PT, R6, 0x1, PT ;  /* 0x000000010600780c */ /* 0x000fda0003f04070 */
[----:B0-----:R-:W-:Y:S05]  /*0910*/  @P0 EXIT ;  /* 0x000000000000094d */ /* 0x001fea0003800000 */
[----:B------:R-:W-:Y:S01]  /*0920*/  ULDC.64 UR4, c[0x0][0x650] ;  /* 0x0001940000047ab9 */ /* 0x000fe20000000a00 */
[----:B------:R-:W-:Y:S01]  /*0930*/  PRMT R0, RZ, 0x7610, R0 ;  /* 0x00007610ff007816 */ /* 0x000fe20000000000 */
[----:B------:R-:W-:Y:S01]  /*0940*/  IMAD.MOV.U32 R52, RZ, RZ, -0x1 ;  /* 0xffffffffff347424 */ /* 0x000fe200078e00ff */
[----:B------:R-:W-:Y:S01]  /*0950*/  ISETP.GE.U32.AND P0, PT, R16, UR4, PT ;  /* 0x0000000410007c0c */ /* 0x000fe2000bf06070 */
[----:B------:R-:W-:Y:S02]  /*0960*/  IMAD.MOV.U32 R53, RZ, RZ, -0x1 ;  /* 0xffffffffff357424 */ /* 0x000fe400078e00ff */
[----:B------:R-:W-:Y:S01]  /*0970*/  IMAD.MOV.U32 R51, RZ, RZ, -0x1 ;  /* 0xffffffffff337424 */ /* 0x000fe200078e00ff */
[----:B------:R-:W-:-:S13]  /*0980*/  ISETP.GE.U32.AND.EX P0, PT, R17, UR5, PT, P0 ;  /* 0x0000000511007c0c */ /* 0x000fda000bf06100 */
[----:B------:R-:W-:Y:S05]  /*0990*/  @P0 BRA `(.L_x_8) ;  /* 0x0000000400280947 */ /* 0x000fea0003800000 */
[----:B------:R-:W0:Y:S01]  /*09a0*/  LDC.64 R20, c[0x0][0x628] ;  /* 0x00018a00ff147b82 */ /* 0x000e220000000a00 */
[----:B------:R-:W-:Y:S02]  /*09b0*/  IMAD.MOV.U32 R8, RZ, RZ, R16 ;  /* 0x000000ffff087224 */ /* 0x000fe400078e0010 */
[----:B------:R-:W-:-:S05]  /*09c0*/  IMAD.MOV.U32 R9, RZ, RZ, R17 ;  /* 0x000000ffff097224 */ /* 0x000fca00078e0011 */
[----:B------:R-:W1:Y:S08]  /*09d0*/  LDC R0, c[0x0][0x630] ;  /* 0x00018c00ff007b82 */ /* 0x000e700000000800 */
[----:B------:R-:W2:Y:S01]  /*09e0*/  LDC.64 R26, c[0x0][0x620] ;  /* 0x00018800ff1a7b82 */ /* 0x000ea20000000a00 */
[----:B0-----:R-:W-:-:S04]  /*09f0*/  ISETP.NE.U32.AND P0, PT, R20, RZ, PT ;  /* 0x000000ff1400720c */ /* 0x001fc80003f05070 */
[----:B------:R-:W-:-:S13]  /*0a00*/  ISETP.NE.AND.EX P0, PT, R21, RZ, PT, P0 ;  /* 0x000000ff1500720c */ /* 0x000fda0003f05300 */
[----:B-12---:R-:W-:Y:S05]  /*0a10*/  @!P0 BRA `(.L_x_9) ;  /* 0x0000000000288947 */ /* 0x006fea0003800000 */
[----:B------:R-:W0:Y:S02]  /*0a20*/  LDC R13, c[0x0][0x634] ;  /* 0x00018d00ff0d7b82 */ /* 0x000e240000000800 */
[----:B0-----:R-:W-:-:S05]  /*0a30*/  IADD3 R13, P0, R16, R13, RZ ;  /* 0x0000000d100d7210 */ /* 0x001fca0007f1e0ff */
[----:B------:R-:W-:-:S04]  /*0a40*/  IMAD.X R15, RZ, RZ, R17, P0 ;  /* 0x000000ffff0f7224 */ /* 0x000fc800000e0611 */
[----:B------:R-:W-:-:S04]  /*0a50*/  IMAD.WIDE.U32 R8, R15, R20, RZ ;  /* 0x000000140f087225 */ /* 0x000fc800078e00ff */
[----:B------:R-:W-:-:S04]  /*0a60*/  IMAD.WIDE.U32 R10, P0, R13, R21, R8 ;  /* 0x000000150d0a7225 */ /* 0x000fc80007800008 */
[----:B------:R-:W-:-:S04]  /*0a70*/  IMAD.WIDE.U32 R8, R13, R20, RZ ;  /* 0x000000140d087225 */ /* 0x000fc800078e00ff */
[----:B------:R-:W-:Y:S01]  /*0a80*/  IMAD.X R13, RZ, RZ, RZ, P0 ;  /* 0x000000ffff0d7224 */ /* 0x000fe200000e06ff */
[----:B------:R-:W-:Y:S01]  /*0a90*/  IADD3 RZ, P0, R9, R10, RZ ;  /* 0x0000000a09ff7210 */ /* 0x000fe20007f1e0ff */
[----:B------:R-:W-:-:S04]  /*0aa0*/  IMAD.MOV.U32 R12, RZ, RZ, R11 ;  /* 0x000000ffff0c7224 */ /* 0x000fc800078e000b */
[----:B------:R-:W-:-:S08]  /*0ab0*/  IMAD.WIDE.U32.X R8, R15, R21, R12, P0 ;  /* 0x000000150f087225 */ /* 0x000fd000000e040c */
.L_x_9:
[----:B------:R-:W0:Y:S01]  /*0ac0*/  LDC.64 R20, c[0x0][0x640] ;  /* 0x00019000ff147b82 */ /* 0x000e220000000a00 */
[--C-:B------:R-:W-:Y:S01]  /*0ad0*/  SHF.R.U64 R51, R8, R0, R9.reuse ;  /* 0x0000000008337219 */ /* 0x100fe20000001209 */
[----:B------:R-:W-:Y:S01]  /*0ae0*/  IMAD R28, R7, R24, R4 ;  /* 0x00000018071c7224 */ /* 0x000fe200078e0204 */
[----:B------:R-:W-:Y:S01]  /*0af0*/  SHF.R.U32.HI R0, RZ, R0, R9 ;  /* 0x00000000ff007219 */ /* 0x000fe20000011609 */
[----:B------:R-:W-:Y:S01]  /*0b00*/  IMAD.MOV.U32 R25, RZ, RZ, 0x1 ;  /* 0x00000001ff197424 */ /* 0x000fe200078e00ff */
[----:B------:R-:W-:-:S03]  /*0b10*/  IADD3 R5, P0, RZ, -R51, RZ ;  /* 0x80000033ff057210 */ /* 0x000fc60007f1e0ff */
[----:B------:R-:W1:Y:S02]  /*0b20*/  LDC R6, c[0x0][0x618] ;  /* 0x00018600ff067b82 */ /* 0x000e640000000800 */
[----:B------:R-:W-:-:S04]  /*0b30*/  IMAD.X R9, RZ, RZ, ~R0, P0 ;  /* 0x000000ffff097224 */ /* 0x000fc800000e0e00 */
[-C--:B------:R-:W-:Y:S02]  /*0b40*/  IMAD R0, R9, R26.reuse, RZ ;  /* 0x0000001a09007224 */ /* 0x080fe400078e02ff */
[----:B------:R-:W2:Y:S01]  /*0b50*/  LDC R11, c[0x0][0x608] ;  /* 0x00018200ff0b7b82 */ /* 0x000ea20000000800 */
[----:B------:R-:W-:-:S04]  /*0b60*/  IMAD.WIDE.U32 R8, R5, R26, R16 ;  /* 0x0000001a05087225 */ /* 0x000fc800078e0010 */
[----:B------:R-:W-:-:S03]  /*0b70*/  IMAD R5, R5, R27, R0 ;  /* 0x0000001b05057224 */ /* 0x000fc600078e0200 */
[----:B------:R-:W3:Y:S01]  /*0b80*/  LDC R12, c[0x0][0x658] ;  /* 0x00019600ff0c7b82 */ /* 0x000ee20000000800 */
[----:B0-----:R-:W-:Y:S01]  /*0b90*/  ISETP.NE.U32.AND P0, PT, R20, RZ, PT ;  /* 0x000000ff1400720c */ /* 0x001fe20003f05070 */
[----:B------:R-:W-:Y:S02]  /*0ba0*/  IMAD.IADD R5, R9, 0x1, R5 ;  /* 0x0000000109057824 */ /* 0x000fe400078e0205 */
[----:B------:R-:W-:Y:S01]  /*0bb0*/  IMAD.MOV.U32 R9, RZ, RZ, -0x1 ;  /* 0xffffffffff097424 */ /* 0x000fe200078e00ff */
[----:B------:R-:W-:-:S03]  /*0bc0*/  ISETP.NE.AND.EX P0, PT, R21, RZ, PT, P0 ;  /* 0x000000ff1500720c */ /* 0x000fc60003f05300 */
[----:B------:R-:W0:Y:S01]  /*0bd0*/  LDC R15, c[0x0][0x600] ;  /* 0x00018000ff0f7b82 */ /* 0x000e220000000800 */
[-CC-:B-1----:R-:W-:Y:S02]  /*0be0*/  SHF.R.U64 R13, R8, R6.reuse, R5.reuse ;  /* 0x00000006080d7219 */ /* 0x182fe40000001205 */
[----:B------:R-:W-:-:S05]  /*0bf0*/  SHF.R.U32.HI R0, RZ, R6, R5 ;  /* 0x00000006ff007219 */ /* 0x000fca0000011605 */
[----:B------:R-:W1:Y:S01]  /*0c00*/  LDC R14, c[0x0][0x648] ;  /* 0x00019200ff0e7b82 */ /* 0x000e620000000800 */
[-CC-:B--2---:R-:W-:Y:S02]  /*0c10*/  SHF.R.U64 R29, R13, R11.reuse, R0.reuse ;  /* 0x0000000b0d1d7219 */ /* 0x184fe40000001200 */
[----:B------:R-:W-:-:S05]  /*0c20*/  SHF.R.U32.HI R5, RZ, R11, R0 ;  /* 0x0000000bff057219 */ /* 0x000fca0000011600 */
[----:B------:R-:W2:Y:S01]  /*0c30*/  LDC R26, c[0x0][0x638] ;  /* 0x00018e00ff1a7b82 */ /* 0x000ea20000000800 */
[-CC-:B---3--:R-:W-:Y:S02]  /*0c40*/  SHF.R.U64 R24, R29, R12.reuse, R5.reuse ;  /* 0x0000000c1d187219 */ /* 0x188fe40000001205 */
[-C--:B------:R-:W-:Y:S02]  /*0c50*/  SHF.L.U32 R0, R9, R12.reuse, RZ ;  /* 0x0000000c09007219 */ /* 0x080fe400000006ff */
[----:B------:R-:W-:Y:S01]  /*0c60*/  SHF.R.U32.HI R5, RZ, R12, R5 ;  /* 0x0000000cff057219 */ /* 0x000fe20000011605 */
[----:B------:R-:W-:Y:S01]  /*0c70*/  IMAD.MOV.U32 R4, RZ, RZ, R24 ;  /* 0x000000ffff047224 */ /* 0x000fe200078e0018 */
[----:B------:R-:W-:Y:S01]  /*0c80*/  LOP3.LUT R10, RZ, R0, RZ, 0x33, !PT ;  /* 0x00000000ff0a7212 */ /* 0x000fe200078e33ff */
[----:B------:R-:W3:Y:S01]  /*0c90*/  LDC R27, c[0x0][0x610] ;  /* 0x00018400ff1b7b82 */ /* 0x000ee20000000800 */
[----:B------:R-:W-:Y:S05]  /*0ca0*/  @!P0 BRA `(.L_x_10) ;  /* 0x0000000000288947 */ /* 0x000fea0003800000 */
[----:B------:R-:W4:Y:S02]  /*0cb0*/  LDC R9, c[0x0][0x64c] ;  /* 0x00019300ff097b82 */ /* 0x000f240000000800 */
[----:B----4-:R-:W-:-:S05]  /*0cc0*/  IADD3 R9, P0, R24, R9, RZ ;  /* 0x0000000918097210 */ /* 0x010fca0007f1e0ff */
        /* <DEDUP_REMOVED lines=8> */
.L_x_10:
[----:B-1----:R-:W-:Y:S01]  /*0d50*/  SHF.R.U64 R4, R4, R14, R5 ;  /* 0x0000000e04047219 */ /* 0x002fe20000001205 */
[----:B0-----:R-:W-:Y:S01]  /*0d60*/  VIADD R6, R15, 0xffffffff ;  /* 0xffffffff0f067836 */ /* 0x001fe20000000000 */
[----:B------:R-:W-:Y:S02]  /*0d70*/  SHF.L.U32 R0, R25, R12, RZ ;  /* 0x0000000c19007219 */ /* 0x000fe400000006ff */
[----:B------:R-:W-:Y:S01]  /*0d80*/  LOP3.LUT R5, R29, R10, RZ, 0xc0, !PT ;  /* 0x0000000a1d057212 */ /* 0x000fe200078ec0ff */
[----:B------:R-:W-:Y:S01]  /*0d90*/  IMAD.MOV R7, RZ, RZ, -R4 ;  /* 0x000000ffff077224 */ /* 0x000fe200078e0a04 */
[----:B------:R-:W-:Y:S02]  /*0da0*/  SEL R3, R3, R28, !P1 ;  /* 0x0000001c03037207 */ /* 0x000fe40004800000 */
[----:B------:R-:W-:Y:S01]  /*0db0*/  LOP3.LUT R6, R13, R6, RZ, 0xc0, !PT ;  /* 0x000000060d067212 */ /* 0x000fe200078ec0ff */
[----:B------:R-:W-:Y:S02]  /*0dc0*/  IMAD R4, R0, R4, R5 ;  /* 0x0000000400047224 */ /* 0x000fe400078e0205 */
[----:B--2---:R-:W-:-:S02]  /*0dd0*/  IMAD R0, R7, R26, R24 ;  /* 0x0000001a07007224 */ /* 0x004fc400078e0218 */
[----:B---3--:R-:W-:Y:S02]  /*0de0*/  IMAD R3, R4, R27, R3 ;  /* 0x0000001b04037224 */ /* 0x008fe400078e0203 */
[----:B------:R-:W-:Y:S02]  /*0df0*/  IMAD R52, R0, R15, R6 ;  /* 0x0000000f00347224 */ /* 0x000fe400078e0206 */
[----:B------:R-:W-:-:S03]  /*0e00*/  IMAD.MOV.U32 R4, RZ, RZ, 0x1 ;  /* 0x00000001ff047424 */ /* 0x000fc600078e00ff */
[----:B------:R-:W-:Y:S02]  /*0e10*/  SEL R53, R52, R3, !P1 ;  /* 0x0000000334357207 */ /* 0x000fe40004800000 */
[----:B------:R-:W-:Y:S02]  /*0e20*/  PRMT R0, R4, 0x7610, R0 ;  /* 0x0000761004007816 */ /* 0x000fe40000000000 */
[----:B------:R-:W-:-:S07]  /*0e30*/  SEL R52, R3, R52, !P1 ;  /* 0x0000003403347207 */ /* 0x000fce0004800000 */
.L_x_8:
[----:B------:R-:W-:-:S08]  /*0e40*/  NOP ;  /* 0x0000000000007918 */ /* 0x000fd00000000000 */
[----:B------:R-:W0:Y:S02]  /*0e50*/  USETMAXREG.TRY_ALLOC.CTAPOOL UP0, 0xe8 ;  /* 0x000000e8000079c8 */ /* 0x000e240008000600 */
[----:B0-----:R-:W-:-:S13]  /*0e60*/  PLOP3.LUT P0, PT, PT, PT, UP0, 0x80, 0x0 ;  /* 0x000000000000781c */ /* 0x001fda0003f0f008 */
[----:B------:R-:W-:Y:S05]  /*0e70*/  @!P0 BRA `(.L_x_8) ;  /* 0xfffffffc00f08947 */ /* 0x000fea000383ffff */
[----:B------:R-:W-:Y:S01]  /*0e80*/  ULDC.64 UR4, c[0x0][0x598] ;  /* 0x0001660000047ab9 */ /* 0x000fe20000000a00 */
[----:B------:R-:W-:Y:S01]  /*0e90*/  ULDC.64 UR36, c[0x0][0x208] ;  /* 0x0000820000247ab9 */ /* 0x000fe20000000a00 */
[----:B------:R-:W-:-:S04]  /*0ea0*/  ISETP.NE.U32.AND P0, PT, RZ, UR4, PT ;  /* 0x00000004ff007c0c */ /* 0x000fc8000bf05070 */
[----:B------:R-:W-:-:S13]  /*0eb0*/  ISETP.NE.AND.EX P0, PT, RZ, UR5, PT, P0 ;  /* 0x00000005ff007c0c */ /* 0x000fda000bf05300 */
[----:B------:R-:W-:Y:S05]  /*0ec0*/  @!P0 BRA `(.L_x_11) ;  /* 0x00000000001c8947 */ /* 0x000fea0003800000 */
[----:B------:R-:W0:Y:S02]  /*0ed0*/  LDC.64 R4, c[0x0][0x598] ;  /* 0x00016600ff047b82 */ /* 0x000e240000000a00 */
[----:B0-----:R-:W2:Y:S02]  /*0ee0*/  LDG.E.64 R4, desc[UR36][R4.64] ;  /* 0x0000002404047981 */ /* 0x001ea4000c1e1b00 */
[----:B--2---:R-:W-:-:S04]  /*0ef0*/  ISETP.NE.U32.AND P0, PT, R4, RZ, PT ;  /* 0x000000ff0400720c */ /* 0x004fc80003f05070 */
[----:B------:R-:W-:-:S13]  /*0f00*/  ISETP.NE.AND.EX P0, PT, R5, RZ, PT, P0 ;  /* 0x000000ff0500720c */ /* 0x000fda0003f05300 */
[----:B------:R-:W-:Y:S05]  /*0f10*/  @!P0 BRA `(.L_x_11) ;  /* 0x0000000000088947 */ /* 0x000fea0003800000 */
[----:B------:R0:W5:Y:S01]  /*0f20*/  LD.E R48, desc[UR36][R4.64] ;  /* 0x0000002404307980 */ /* 0x000162000c101900 */
[----:B------:R-:W-:Y:S05]  /*0f30*/  BRA `(.L_x_12) ;  /* 0x0000000000247947 */ /* 0x000fea0003800000 */
.L_x_11:
[----:B------:R-:W-:Y:S02]  /*0f40*/  ULDC.64 UR4, c[0x0][0x588] ;  /* 0x0001620000047ab9 */ /* 0x000fe40000000a00 */
[----:B------:R-:W-:-:S04]  /*0f50*/  ISETP.NE.U32.AND P0, PT, RZ, UR4, PT ;  /* 0x00000004ff007c0c */ /* 0x000fc8000bf05070 */
[----:B------:R-:W-:-:S13]  /*0f60*/  ISETP.NE.AND.EX P0, PT, RZ, UR5, PT, P0 ;  /* 0x00000005ff007c0c */ /* 0x000fda000bf05300 */
[----:B------:R-:W-:Y:S05]  /*0f70*/  @!P0 BRA `(.L_x_13) ;  /* 0x00000000000c8947 */ /* 0x000fea0003800000 */
[----:B------:R-:W0:Y:S02]  /*0f80*/  LDC.64 R48, c[0x0][0x588] ;  /* 0x00016200ff307b82 */ /* 0x000e240000000a00 */
[----:B0-----:R1:W5:Y:S01]  /*0f90*/  LDG.E R48, desc[UR36][R48.64] ;  /* 0x0000002430307981 */ /* 0x001362000c1e1900 */
[----:B------:R-:W-:Y:S05]  /*0fa0*/  BRA `(.L_x_12) ;  /* 0x0000000000087947 */ /* 0x000fea0003800000 */
.L_x_13:
[----:B------:R-:W-:Y:S02]  /*0fb0*/  ULDC UR4, c[0x0][0x580] ;  /* 0x0001600000047ab9 */ /* 0x000fe40000000800 */
[----:B------:R-:W-:-:S07]  /*0fc0*/  IMAD.U32 R48, RZ, RZ, UR4 ;  /* 0x00000004ff307e24 */ /* 0x000fce000f8e00ff */
.L_x_12:
[----:B------:R-:W-:Y:S02]  /*0fd0*/  ULDC.64 UR4, c[0x0][0x5a0] ;  /* 0x0001680000047ab9 */ /* 0x000fe40000000a00 */
[----:B------:R-:W-:-:S04]  /*0fe0*/  ISETP.NE.U32.AND P0, PT, RZ, UR4, PT ;  /* 0x00000004ff007c0c */ /* 0x000fc8000bf05070 */
[----:B------:R-:W-:-:S13]  /*0ff0*/  ISETP.NE.AND.EX P0, PT, RZ, UR5, PT, P0 ;  /* 0x00000005ff007c0c */ /* 0x000fda000bf05300 */
[----:B------:R-:W-:Y:S05]  /*1000*/  @!P0 BRA `(.L_x_14) ;  /* 0x00000000001c8947 */ /* 0x000fea0003800000 */
[----:B0-----:R-:W0:Y:S02]  /*1010*/  LDC.64 R4, c[0x0][0x5a0] ;  /* 0x00016800ff047b82 */ /* 0x001e240000000a00 */
[----:B0-----:R-:W2:Y:S02]  /*1020*/  LDG.E.64 R4, desc[UR36][R4.64] ;  /* 0x0000002404047981 */ /* 0x001ea4000c1e1b00 */
[----:B--2---:R-:W-:-:S04]  /*1030*/  ISETP.NE.U32.AND P0, PT, R4, RZ, PT ;  /* 0x000000ff0400720c */ /* 0x004fc80003f05070 */
[----:B------:R-:W-:-:S13]  /*1040*/  ISETP.NE.AND.EX P0, PT, R5, RZ, PT, P0 ;  /* 0x000000ff0500720c */ /* 0x000fda0003f05300 */
[----:B------:R-:W-:Y:S05]  /*1050*/  @!P0 BRA `(.L_x_14) ;  /* 0x0000000000088947 */ /* 0x000fea0003800000 */
[----:B-1----:R0:W5:Y:S01]  /*1060*/  LD.E R49, desc[UR36][R4.64] ;  /* 0x0000002404317980 */ /* 0x002162000c101900 */
[----:B------:R-:W-:Y:S05]  /*1070*/  BRA `(.L_x_15) ;  /* 0x0000000000247947 */ /* 0x000fea0003800000 */
.L_x_14:
[----:B------:R-:W-:Y:S02]  /*1080*/  ULDC.64 UR4, c[0x0][0x590] ;  /* 0x0001640000047ab9 */ /* 0x000fe40000000a00 */
[----:B------:R-:W-:-:S04]  /*1090*/  ISETP.NE.U32.AND P0, PT, RZ, UR4, PT ;  /* 0x00000004ff007c0c */ /* 0x000fc8000bf05070 */
[----:B------:R-:W-:-:S13]  /*10a0*/  ISETP.NE.AND.EX P0, PT, RZ, UR5, PT, P0 ;  /* 0x00000005ff007c0c */ /* 0x000fda000bf05300 */
[----:B------:R-:W-:Y:S05]  /*10b0*/  @!P0 BRA `(.L_x_16) ;  /* 0x00000000000c8947 */ /* 0x000fea0003800000 */
[----:B0-----:R-:W1:Y:S02]  /*10c0*/  LDC.64 R4, c[0x0][0x590] ;  /* 0x00016400ff047b82 */ /* 0x001e640000000a00 */
[----:B-1----:R1:W5:Y:S01]  /*10d0*/  LDG.E R49, desc[UR36][R4.64] ;  /* 0x0000002404317981 */ /* 0x002362000c1e1900 */
[----:B------:R-:W-:Y:S05]  /*10e0*/  BRA `(.L_x_15) ;  /* 0x0000000000087947 */ /* 0x000fea0003800000 */
.L_x_16:
[----:B------:R-:W-:Y:S02]  /*10f0*/  ULDC UR4, c[0x0][0x584] ;  /* 0x0001610000047ab9 */ /* 0x000fe40000000800 */
[----:B-1----:R-:W-:-:S07]  /*1100*/  IMAD.U32 R49, RZ, RZ, UR4 ;  /* 0x00000004ff317e24 */ /* 0x002fce000f8e00ff */
.L_x_15:
[----:B------:R-:W-:-:S13]  /*1110*/  LOP3.LUT P0, RZ, R0, 0xff, RZ, 0xc0, !PT ;  /* 0x000000ff00ff7812 */ /* 0x000fda000780c0ff */
[----:B------:R-:W-:Y:S05]  /*1120*/  @!P0 EXIT ;  /* 0x000000000000894d */ /* 0x000fea0003800000 */
[----:B------:R-:W-:Y:S01]  /*1130*/  ULDC UR4, c[0x0][0x28c] ;  /* 0x0000a30000047ab9 */ /* 0x000fe20000000800 */
[----:B------:R-:W-:Y:S01]  /*1140*/  LOP3.LUT R50, R19, 0x1, RZ, 0xfc, !PT ;  /* 0x0000000113327812 */ /* 0x000fe200078efcff */
[----:B------:R-:W-:Y:S01]  /*1150*/  UIADD3 UR4, UR4, 0x7f, URZ ;  /* 0x0000007f04047890 */ /* 0x000fe2000fffe03f */
[----:B------:R-:W-:Y:S01]  /*1160*/  UMOV UR38, URZ ;  /* 0x0000003f00267c82 */ /* 0x000fe20008000000 */
[----:B------:R-:W-:Y:S02]  /*1170*/  UMOV UR39, URZ ;  /* 0x0000003f00277c82 */ /* 0x000fe40008000000 */
[----:B------:R-:W-:-:S04]  /*1180*/  USHF.R.S32.HI UR5, URZ, 0x1f, UR4 ;  /* 0x0000001f3f057899 */ /* 0x000fc80008011404 */
[----:B------:R-:W-:-:S04]  /*1190*/  ULEA.HI UR5, UR5, UR4, URZ, 0x7 ;  /* 0x0000000405057291 */ /* 0x000fc8000f8f383f */
[----:B------:R-:W-:-:S12]  /*11a0*/  USHF.R.S32.HI UR40, URZ, 0x7, UR5 ;  /* 0x000000073f287899 */ /* 0x000fd80008011405 */
.L_x_74:
[----:B------:R-:W-:Y:S01]  /*11b0*/  LOP3.LUT R0, R18, 0x80, RZ, 0xc0, !PT ;  /* 0x0000008012007812 */ /* 0x000fe200078ec0ff */
[----:B--2---:R-:W2:Y:S01]  /*11c0*/  S2UR UR7, SR_CgaCtaId ;  /* 0x00000000000779c3 */ /* 0x004ea20000008800 */
[----:B------:R-:W-:Y:S02]  /*11d0*/  UMOV UR6, 0x400 ;  /* 0x0000040000067882 */ /* 0x000fe40000000000 */
[----:B------:R-:W-:-:S06]  /*11e0*/  SHF.R.U32.HI R0, RZ, 0x7, R0 ;  /* 0x00000007ff007819 */ /* 0x000fcc0000011600 */
[----:B------:R-:W3:Y:S01]  /*11f0*/  SHFL.IDX PT, R0, R0, RZ, 0x1f ;  /* 0x00001fff00007589 */ /* 0x000ee200000e0000 */
[----:B--2---:R-:W-:Y:S01]  /*1200*/  ULEA UR6, UR7, UR6, 0x18 ;  /* 0x0000000607067291 */ /* 0x004fe2000f8ec03f */
[----:B---3--:R-:W-:-:S13]  /*1210*/  R2UR UR4, R0 ;  /* 0x00000000000472ca */ /* 0x008fda00000e0000 */
[----:B------:R-:W-:-:S04]  /*1220*/  ULEA.HI UR5, UR4, UR4, URZ, 0x1 ;  /* 0x0000000404057291 */ /* 0x000fc8000f8f083f */
[----:B------:R-:W-:-:S04]  /*1230*/  ULOP3.LUT UR5, UR5, 0x7fffe, URZ, 0xc0, !UPT ;  /* 0x0007fffe05057892 */ /* 0x000fc8000f8ec03f */
[----:B------:R-:W-:-:S03]  /*1240*/  UIADD3 UR5, UR4, -UR5, URZ ;  /* 0x8000000504057290 */ /* 0x000fc6000fffe03f */
[----:B------:R-:W-:Y:S01]  /*1250*/  ULDC UR4, c[0x0][0x28c] ;  /* 0x0000a30000047ab9 */ /* 0x000fe20000000800 */
[----:B------:R-:W-:Y:S01]  /*1260*/  ULEA UR5, UR5, UR6, 0xd ;  /* 0x0000000605057291 */ /* 0x000fe2000f8e683f */
[----:B------:R-:W-:-:S03]  /*1270*/  ISETP.LT.AND P0, PT, RZ, UR4, PT ;  /* 0x00000004ff007c0c */ /* 0x000fc6000bf01270 */
[----:B------:R-:W-:-:S04]  /*1280*/  UIADD3 UR5, UR5, 0x100, URZ ;  /* 0x0000010005057890 */ /* 0x000fc8000fffe03f */
[----:B------:R-:W-:-:S04]  /*1290*/  USHF.R.U32.HI UR5, URZ, 0x4, UR5 ;  /* 0x000000043f057899 */ /* 0x000fc80008011605 */
[----:B------:R-:W-:Y:S02]  /*12a0*/  ULOP3.LUT UR41, UR5, 0x3fff, URZ, 0xc0, !UPT ;  /* 0x00003fff05297892 */ /* 0x000fe4000f8ec03f */
[----:B01---5:R-:W-:Y:S10]  /*12b0*/  @P0 BRA `(.L_x_17) ;  /* 0x0000000000400947 */ /* 0x023ff40003800000 */
[----:B------:R-:W-:Y:S01]  /*12c0*/  MOV R0, 0x0 ;  /* 0x0000000000007802 */ /* 0x000fe20000000f00 */
[----:B------:R-:W-:Y:S01]  /*12d0*/  ULDC.64 UR4, c[0x4][0x68] ;  /* 0x01001a0000047ab9 */ /* 0x000fe20000000a00 */
[----:B------:R-:W-:Y:S01]  /*12e0*/  ULDC.64 UR6, c[0x4][0x8] ;  /* 0x0100020000067ab9 */ /* 0x000fe20000000a00 */
[----:B01----:R-:W-:Y:S01]  /*12f0*/  IMAD.U32 R4, RZ, RZ, UR4 ;  /* 0x00000004ff047e24 */ /* 0x003fe2000f8e00ff */
[----:B------:R0:W1:Y:S01]  /*1300*/  LDC.64 R14, c[0x4][R0] ;  /* 0x01000000000e7b82 */ /* 0x0000620000000a00 */
[----:B------:R-:W-:Y:S01]  /*1310*/  IMAD.U32 R5, RZ, RZ, UR5 ;  /* 0x00000005ff057e24 */ /* 0x000fe2000f8e00ff */
[----:B------:R-:W-:Y:S01]  /*1320*/  ULDC.64 UR4, c[0x4][0x70] ;  /* 0x01001c0000047ab9 */ /* 0x000fe20000000a00 */
[----:B------:R-:W-:Y:S02]  /*1330*/  IMAD.U32 R10, RZ, RZ, UR6 ;  /* 0x00000006ff0a7e24 */ /* 0x000fe4000f8e00ff */
[----:B------:R-:W-:Y:S02]  /*1340*/  IMAD.U32 R6, RZ, RZ, UR4 ;  /* 0x00000004ff067e24 */ /* 0x000fe4000f8e00ff */
[----:B------:R-:W-:-:S02]  /*1350*/  IMAD.U32 R7, RZ, RZ, UR5 ;  /* 0x00000005ff077e24 */ /* 0x000fc4000f8e00ff */
[----:B------:R-:W-:Y:S02]  /*1360*/  IMAD.U32 R11, RZ, RZ, UR7 ;  /* 0x00000007ff0b7e24 */ /* 0x000fe4000f8e00ff */
[----:B------:R-:W-:Y:S02]  /*1370*/  IMAD.MOV.U32 R8, RZ, RZ, 0x1e1 ;  /* 0x000001e1ff087424 */ /* 0x000fe400078e00ff */
[----:B------:R-:W-:Y:S02]  /*1380*/  IMAD.MOV.U32 R12, RZ, RZ, 0x1 ;  /* 0x00000001ff0c7424 */ /* 0x000fe400078e00ff */
[----:B0-----:R-:W-:-:S07]  /*1390*/  IMAD.MOV.U32 R13, RZ, RZ, RZ ;  /* 0x000000ffff0d7224 */ /* 0x001fce00078e00ff */
[----:B------:R-:W-:-:S07]  /*13a0*/  LEPC R20, `(.L_x_17) ;  /* 0x000000001014794e */ /* 0x000fce0000000000 */
[----:B-1---5:R-:W-:Y:S05]  /*13b0*/  CALL.ABS.NOINC R14 ;  /* 0x000000000e007343 */ /* 0x022fea0003c00000 */
.L_x_17:
[----:B------:R-:W-:-:S13]  /*13c0*/  ISETP.NE.AND P0, PT, R50, 0x3, PT ;  /* 0x000000033200780c */ /* 0x000fda0003f05270 */
[----:B------:R-:W-:Y:S05]  /*13d0*/  @!P0 BRA `(.L_x_18) ;  /* 0x0000000000048947 */ /* 0x000fea0003800000 */
[----:B------:R-:W-:Y:S01]  /*13e0*/  BPT.TRAP 0x1 ;  /* 0x000000040000795c */ /* 0x000fe20000300000 */
.L_x_18:
[----:B------:R-:W2:Y:S01]  /*13f0*/  S2UR UR5, SR_CgaCtaId ;  /* 0x00000000000579c3 */ /* 0x000ea20000008800 */
[----:B------:R-:W-:Y:S01]  /*1400*/  UMOV UR4, 0x400 ;  /* 0x0000040000047882 */ /* 0x000fe20000000000 */
[----:B------:R-:W-:Y:S02]  /*1410*/  IMAD.U32 R0, RZ, RZ, UR38 ;  /* 0x00000026ff007e24 */ /* 0x000fe4000f8e00ff */
[----:B------:R-:W-:-:S03]  /*1420*/  IMAD.U32 R3, RZ, RZ, UR39 ;  /* 0x00000027ff037e24 */ /* 0x000fc6000f8e00ff */
[----:B------:R-:W-:Y:S01]  /*1430*/  SHF.L.U32 R0, R0, 0x1f, RZ ;  /* 0x0000001f00007819 */ /* 0x000fe200000006ff */
[----:B--2---:R-:W-:-:S06]  /*1440*/  ULEA UR4, UR5, UR4, 0x18 ;  /* 0x0000000405047291 */ /* 0x004fcc000f8ec03f */
[----:B------:R-:W-:-:S04]  /*1450*/  IMAD.U32 R6, RZ, RZ, UR4 ;  /* 0x00000004ff067e24 */ /* 0x000fc8000f8e00ff */
[----:B------:R-:W-:-:S04]  /*1460*/  IMAD R3, R3, 0x8, R6 ;  /* 0x0000000803037824 */ /* 0x000fc800078e0206 */
[----:B------:R2:W3:Y:S01]  /*1470*/  SYNCS.PHASECHK.TRANS64.TRYWAIT P1, [R3+URZ], R0 ;  /* 0x00000000030075a7 */ /* 0x0004e2000802017f */
[----:B------:R-:W-:Y:S05]  /*1480*/  @!P0 BRA `(.L_x_19) ;  /* 0x0000000000048947 */ /* 0x000fea0003800000 */
[----:B------:R-:W-:Y:S01]  /*1490*/  BPT.TRAP 0x1 ;  /* 0x000000040000795c */ /* 0x000fe20000300000 */
.L_x_19:
[----:B---3--:R-:W-:Y:S05]  /*14a0*/  @P1 BRA `(.L_x_20) ;  /* 0x0000000000081947 */ /* 0x008fea0003800000 */
[----:B------:R-:W3:Y:S02]  /*14b0*/  SYNCS.PHASECHK.TRANS64.TRYWAIT P1, [R3+URZ], R0 ;  /* 0x00000000030075a7 */ /* 0x000ee4000802017f */
[----:B---3--:R-:W-:Y:S05]  /*14c0*/  @!P1 BRA `(.L_x_21) ;  /* 0x0000005400b89947 */ /* 0x008fea0003800000 */
.L_x_20:
[----:B------:R-:W-:-:S04]  /*14d0*/  UISETP.LT.AND UP0, UPT, UR40, 0x1, UPT ;  /* 0x000000012800788c */ /* 0x000fc8000bf01270 */
[----:B------:R-:W-:-:S06]  /*14e0*/  USEL UR4, UR40, 0x1, UP0 ;  /* 0x0000000128047887 */ /* 0x000fcc0008000000 */
[----:B--23--:R-:W-:Y:S01]  /*14f0*/  IMAD.U32 R0, RZ, RZ, UR4 ;  /* 0x00000004ff007e24 */ /* 0x00cfe2000f8e00ff */
[----:B------:R-:W-:Y:S05]  /*1500*/  WARPSYNC.ALL ;  /* 0x0000000000007948 */ /* 0x000fea0003800000 */
[----:B------:R-:W-:-:S04]  /*1510*/  IADD3 R0, -R0, UR40, RZ ;  /* 0x0000002800007c10 */ /* 0x000fc8000fffe1ff */
[----:B------:R-:W-:Y:S02]  /*1520*/  ISETP.GE.AND P1, PT, R0, 0x1, PT ;  /* 0x000000010000780c */ /* 0x000fe40003f26270 */
[----:B------:R-:W-:Y:S01]  /*1530*/  R2UR UR4, R6 ;  /* 0x00000000060472ca */ /* 0x000fe200000e0000 */
[----:B------:R-:W-:Y:S01]  /*1540*/  WARPGROUP.ARRIVE ;  /* 0x00000000000079c5 */ /* 0x000fe20000000000 */
[----:B------:R-:W-:Y:S01]  /*1550*/  UMOV UR9, 0x40000040 ;  /* 0x4000004000097882 */ /* 0x000fe20000000000 */
[----:B------:R-:W-:Y:S01]  /*1560*/  UMOV UR11, 0x40000040 ;  /* 0x40000040000b7882 */ /* 0x000fe20000000000 */
[----:B------:R-:W-:Y:S01]  /*1570*/  UMOV UR13, 0x40000040 ;  /* 0x40000040000d7882 */ /* 0x000fe20000000000 */
[----:B------:R-:W-:-:S08]  /*1580*/  UMOV UR15, UR11 ;  /* 0x0000000b000f7c82 */ /* 0x000fd00008000000 */
[----:B------:R-:W-:-:S04]  /*1590*/  UIADD3 UR4, UR4, 0x30100, URZ ;  /* 0x0003010004047890 */ /* 0x000fc8000fffe03f */
[----:B------:R-:W-:-:S04]  /*15a0*/  USHF.R.U32.HI UR4, URZ, 0x4, UR4 ;  /* 0x000000043f047899 */ /* 0x000fc80008011604 */
[----:B------:R-:W-:Y:S02]  /*15b0*/  ULOP3.LUT UR5, UR4, 0x3fff, URZ, 0xc0, !UPT ;  /* 0x00003fff04057892 */ /* 0x000fe4000f8ec03f */
[----:B------:R-:W-:Y:S02]  /*15c0*/  ULOP3.LUT UR4, UR41, 0x10000, URZ, 0xfc, !UPT ;  /* 0x0001000029047892 */ /* 0x000fe4000f8efc3f */
[----:B------:R-:W-:Y:S02]  /*15d0*/  ULOP3.LUT UR5, UR5, 0x10000, URZ, 0xfc, !UPT ;  /* 0x0001000005057892 */ /* 0x000fe4000f8efc3f */
[----:B------:R-:W-:Y:S02]  /*15e0*/  UIMAD UR8, UR39, 0x1800, UR4 ;  /* 0x00001800270878a4 */ /* 0x000fe4000f8e0204 */
[----:B------:R-:W-:Y:S02]  /*15f0*/  ULEA UR6, UR39, UR5, 0x8 ;  /* 0x0000000527067291 */ /* 0x000fe4000f8e403f */
[----:B------:R-:W-:-:S02]  /*1600*/  UIADD3 UR12, UR8, 0x400, URZ ;  /* 0x00000400080c7890 */ /* 0x000fc4000fffe03f */
[----:B------:R-:W-:-:S03]  /*1610*/  UIADD3 UR7, UR8, 0x800, URZ ;  /* 0x0000080008077890 */ /* 0x000fc6000fffe03f */
[----:B------:R-:W-:Y:S02]  /*1620*/  UMOV UR10, UR6 ;  /* 0x00000006000a7c82 */ /* 0x000fe40008000000 */
[----:B------:R-:W-:Y:S01]  /*1630*/  HGMMA.64x16x16.F32.BF16 R40, gdesc[UR8], RZ, !UPT, gsb0 ;  /* 0x00200000082879f0 */ /* 0x000fe2000c0018ff */
[----:B------:R-:W-:Y:S01]  /*1640*/  UMOV UR14, UR10 ;  /* 0x0000000a000e7c82 */ /* 0x000fe20008000000 */
[----:B------:R-:W-:Y:S01]  /*1650*/  UIADD3 UR9, UR8, 0x802, URZ ;  /* 0x0000080208097890 */ /* 0x000fe2000fffe03f */
[----:B------:R-:W-:Y:S02]  /*1660*/  WARPGROUP.DEPBAR.LE gsb0, 0x0 ;  /* 0x00008000000079c5 */ /* 0x000fe40000010000 */
[----:B------:R-:W-:-:S06]  /*1670*/  WARPGROUP.ARRIVE ;  /* 0x00000000000079c5 */ /* 0x000fcc0000000000 */
[----:B------:R-:W-:Y:S01]  /*1680*/  HGMMA.64x16x16.F32.BF16 R32, gdesc[UR12], RZ, !UPT, gsb0 ;  /* 0x002000000c2079f0 */ /* 0x000fe2000c0018ff */
[----:B------:R-:W-:Y:S01]  /*1690*/  UMOV UR14, UR10 ;  /* 0x0000000a000e7c82 */ /* 0x000fe20008000000 */
[----:B------:R-:W-:Y:S01]  /*16a0*/  UMOV UR15, UR11 ;  /* 0x0000000b000f7c82 */ /* 0x000fe20008000000 */
[----:B------:R-:W-:Y:S01]  /*16b0*/  UMOV UR12, UR7 ;  /* 0x00000007000c7c82 */ /* 0x000fe20008000000 */
[----:B------:R-:W-:Y:S01]  /*16c0*/  UMOV UR13, 0x40000040 ;  /* 0x40000040000d7882 */ /* 0x000fe20000000000 */
[----:B------:R-:W-:Y:S02]  /*16d0*/  UIADD3 UR7, UR8, 0x402, URZ ;  /* 0x0000040208077890 */ /* 0x000fe4000fffe03f */
[----:B------:R-:W-:Y:S01]  /*16e0*/  UIADD3 UR10, UR6, 0x86, URZ ;  /* 0x00000086060a7890 */ /* 0x000fe2000fffe03f */
[----:B------:R-:W-:Y:S01]  /*16f0*/  UMOV UR11, 0x40000040 ;  /* 0x40000040000b7882 */ /* 0x000fe20000000000 */
[----:B------:R-:W-:Y:S02]  /*1700*/  WARPGROUP.DEPBAR.LE gsb0, 0x0 ;  /* 0x00008000000079c5 */ /* 0x000fe40000010000 */
[----:B------:R-:W-:-:S06]  /*1710*/  WARPGROUP.ARRIVE ;  /* 0x00000000000079c5 */ /* 0x000fcc0000000000 */
[----:B------:R-:W-:Y:S01]  /*1720*/  HGMMA.64x16x16.F32.BF16 R24, gdesc[UR12], RZ, !UPT, gsb0 ;  /* 0x002000000c1879f0 */ /* 0x000fe2000c0018ff */
[----:B------:R-:W-:Y:S02]  /*1730*/  UIADD3 UR12, UR8, 0x2, URZ ;  /* 0x00000002080c7890 */ /* 0x000fe4000fffe03f */
[----:B------:R-:W-:Y:S01]  /*1740*/  UIADD3 UR14, UR6, 0x2, URZ ;  /* 0x00000002060e7890 */ /* 0x000fe2000fffe03f */
[----:B------:R-:W-:Y:S01]  /*1750*/  UMOV UR13, 0x40000040 ;  /* 0x40000040000d7882 */ /* 0x000fe20000000000 */
[----:B------:R-:W-:Y:S01]  /*1760*/  UMOV UR15, 0x40000040 ;  /* 0x40000040000f7882 */ /* 0x000fe20000000000 */
[----:B------:R-:W-:Y:S02]  /*1770*/  WARPGROUP.DEPBAR.LE gsb0, 0x0 ;  /* 0x00008000000079c5 */ /* 0x000fe40000010000 */
[----:B------:R-:W-:-:S06]  /*1780*/  WARPGROUP.ARRIVE ;  /* 0x00000000000079c5 */ /* 0x000fcc0000000000 */
[----:B------:R-:W-:Y:S01]  /*1790*/  HGMMA.64x16x16.F32.BF16 R40, gdesc[UR12], R40, gsb0 ;  /* 0x002000000c2879f0 */ /* 0x000fe20008001828 */
[----:B------:R-:W-:Y:S01]  /*17a0*/  UMOV UR12, UR7 ;  /* 0x00000007000c7c82 */ /* 0x000fe20008000000 */
[----:B------:R-:W-:Y:S01]  /*17b0*/  UMOV UR13, 0x40000040 ;  /* 0x40000040000d7882 */ /* 0x000fe20000000000 */
[----:B------:R-:W-:Y:S01]  /*17c0*/  UIADD3 UR7, UR8, 0x404, URZ ;  /* 0x0000040408077890 */ /* 0x000fe2000fffe03f */
        /* <DEDUP_REMOVED lines=101> */
[----:B------:R-:W-:Y:S01]  /*1e20*/  UMOV UR9, 0x40000040 ;  /* 0x4000004000097882 */ /* 0x000fe20000000000 */
[----:B------:R-:W-:Y:S02]  /*1e30*/  WARPGROUP.DEPBAR.LE gsb0, 0x0 ;  /* 0x00008000000079c5 */ /* 0x000fe40000010000 */
[----:B------:R-:W-:-:S06]  /*1e40*/  WARPGROUP.ARRIVE ;  /* 0x00000000000079c5 */ /* 0x000fcc0000000000 */
[----:B------:R-:W-:Y:S01]  /*1e50*/  HGMMA.64x16x16.F32.BF16 R24, gdesc[UR12], R24, gsb0 ;  /* 0x002000000c1879f0 */ /* 0x000fe20008001818 */
[----:B------:R-:W-:-:S03]  /*1e60*/  UIADD3 UR12, UR8, 0x1406, URZ ;  /* 0x00001406080c7890 */ /* 0x000fc6000fffe03f */
[----:B------:R-:W-:Y:S01]  /*1e70*/  UMOV UR8, UR7 ;  /* 0x0000000700087c82 */ /* 0x000fe20008000000 */
[----:B------:R-:W-:Y:S02]  /*1e80*/  WARPGROUP.DEPBAR.LE gsb0, 0x0 ;  /* 0x00008000000079c5 */ /* 0x000fe40000010000 */
[----:B------:R-:W-:-:S06]  /*1e90*/  WARPGROUP.ARRIVE ;  /* 0x00000000000079c5 */ /* 0x000fcc0000000000 */
[----:B------:R-:W-:Y:S01]  /*1ea0*/  HGMMA.64x16x16.F32.BF16 R40, gdesc[UR8], R40, gsb0 ;  /* 0x00200000082879f0 */ /* 0x000fe20008001828 */
[----:B------:R-:W-:Y:S01]  /*1eb0*/  UMOV UR8, UR6 ;  /* 0x0000000600087c82 */ /* 0x000fe20008000000 */
[----:B------:R-:W-:Y:S01]  /*1ec0*/  UMOV UR9, 0x40000040 ;  /* 0x4000004000097882 */ /* 0x000fe20000000000 */
[----:B------:R-:W-:Y:S02]  /*1ed0*/  WARPGROUP.DEPBAR.LE gsb0, 0x0 ;  /* 0x00008000000079c5 */ /* 0x000fe40000010000 */
[----:B------:R-:W-:-:S06]  /*1ee0*/  WARPGROUP.ARRIVE ;  /* 0x00000000000079c5 */ /* 0x000fcc0000000000 */
[----:B------:R-:W-:Y:S01]  /*1ef0*/  HGMMA.64x16x16.F32.BF16 R32, gdesc[UR8], R32, gsb0 ;  /* 0x00200000082079f0 */ /* 0x000fe20008001820 */
[----:B------:R-:W-:Y:S01]  /*1f00*/  UMOV UR8, UR12 ;  /* 0x0000000c00087c82 */ /* 0x000fe20008000000 */
[----:B------:R-:W-:Y:S01]  /*1f10*/  UMOV UR9, 0x40000040 ;  /* 0x4000004000097882 */ /* 0x000fe20000000000 */
[----:B------:R-:W-:Y:S02]  /*1f20*/  WARPGROUP.DEPBAR.LE gsb0, 0x0 ;  /* 0x00008000000079c5 */ /* 0x000fe40000010000 */
[----:B------:R-:W-:-:S06]  /*1f30*/  WARPGROUP.ARRIVE ;  /* 0x00000000000079c5 */ /* 0x000fcc0000000000 */
[----:B------:R-:W-:Y:S03]  /*1f40*/  HGMMA.64x16x16.F32.BF16 R24, gdesc[UR8], R24, gsb0 ;  /* 0x00200000081879f0 */ /* 0x000fe60008001818 */
[----:B------:R-:W-:Y:S02]  /*1f50*/  WARPGROUP.DEPBAR.LE gsb0, 0x0 ;  /* 0x00008000000079c5 */ /* 0x000fe40000010000 */
[----:B------:R-:W-:Y:S05]  /*1f60*/  @!P1 BRA `(.L_x_22) ;  /* 0x0000000c001c9947 */ /* 0x000fea0003800000 */
[----:B------:R-:W-:Y:S02]  /*1f70*/  UIADD3 UR6, UR39, 0x1, URZ ;  /* 0x0000000127067890 */ /* 0x000fe4000fffe03f */
[----:B------:R-:W-:Y:S02]  /*1f80*/  IMAD.U32 R3, RZ, RZ, UR39 ;  /* 0x00000027ff037e24 */ /* 0x000fe4000f8e00ff */
[----:B------:R-:W-:-:S04]  /*1f90*/  UISETP.NE.AND UP0, UPT, UR6, 0x2, UPT ;  /* 0x000000020600788c */ /* 0x000fc8000bf05270 */
[----:B------:R-:W-:Y:S02]  /*1fa0*/  USEL UR7, URZ, 0x1, UP0 ;  /* 0x000000013f077887 */ /* 0x000fe40008000000 */
[----:B------:R-:W-:Y:S02]  /*1fb0*/  USEL UR6, UR6, URZ, UP0 ;  /* 0x0000003f06067287 */ /* 0x000fe40008000000 */
[----:B------:R-:W-:-:S06]  /*1fc0*/  ULOP3.LUT UR7, UR38, UR7, URZ, 0x3c, !UPT ;  /* 0x0000000726077292 */ /* 0x000fcc000f8e3c3f */
[----:B------:R-:W-:-:S07]  /*1fd0*/  IMAD.U32 R7, RZ, RZ, UR7 ;  /* 0x00000007ff077e24 */ /* 0x000fce000f8e00ff */
.L_x_29:
[----:B------:R-:W-:Y:S05]  /*1fe0*/  @!P0 BRA `(.L_x_23) ;  /* 0x0000000000048947 */ /* 0x000fea0003800000 */
[----:B------:R-:W-:Y:S01]  /*1ff0*/  BPT.TRAP 0x1 ;  /* 0x000000040000795c */ /* 0x000fe20000300000 */
.L_x_23:
[----:B------:R-:W2:Y:S01]  /*2000*/  S2UR UR8, SR_CgaCtaId ;  /* 0x00000000000879c3 */ /* 0x000ea20000008800 */
[----:B------:R-:W-:Y:S01]  /*2010*/  UMOV UR7, 0x400 ;  /* 0x0000040000077882 */ /* 0x000fe20000000000 */
[----:B01----:R-:W-:Y:S01]  /*2020*/  IMAD.U32 R5, RZ, RZ, UR6 ;  /* 0x00000006ff057e24 */ /* 0x003fe2000f8e00ff */
[----:B------:R-:W-:Y:S01]  /*2030*/  SHF.L.U32 R4, R7, 0x1f, RZ ;  /* 0x0000001f07047819 */ /* 0x000fe200000006ff */
[----:B--2---:R-:W-:-:S06]  /*2040*/  ULEA UR7, UR8, UR7, 0x18 ;  /* 0x0000000708077291 */ /* 0x004fcc000f8ec03f */
[----:B------:R-:W-:-:S04]  /*2050*/  IMAD.U32 R6, RZ, RZ, UR7 ;  /* 0x00000007ff067e24 */ /* 0x000fc8000f8e00ff */
[----:B------:R-:W-:-:S04]  /*2060*/  IMAD R5, R5, 0x8, R6 ;  /* 0x0000000805057824 */ /* 0x000fc800078e0206 */
[----:B------:R0:W1:Y:S01]  /*2070*/  SYNCS.PHASECHK.TRANS64.TRYWAIT P1, [R5+URZ], R4 ;  /* 0x00000004050075a7 */ /* 0x000062000802017f */
[----:B------:R-:W-:Y:S05]  /*2080*/  @!P0 BRA `(.L_x_24) ;  /* 0x0000000000048947 */ /* 0x000fea0003800000 */
[----:B------:R-:W-:Y:S01]  /*2090*/  BPT.TRAP 0x1 ;  /* 0x000000040000795c */ /* 0x000fe20000300000 */
.L_x_24:
[----:B-1----:R-:W-:Y:S05]  /*20a0*/  @P1 BRA `(.L_x_25) ;  /* 0x0000000000081947 */ /* 0x002fea0003800000 */
[----:B------:R-:W1:Y:S02]  /*20b0*/  SYNCS.PHASECHK.TRANS64.TRYWAIT P1, [R5+URZ], R4 ;  /* 0x00000004050075a7 */ /* 0x000e64000802017f */
[----:B-1----:R-:W-:Y:S05]  /*20c0*/  @!P1 BRA `(.L_x_26) ;  /* 0x0000004800cc9947 */ /* 0x002fea0003800000 */
.L_x_25:
[----:B------:R-:W-:Y:S01]  /*20d0*/  ULEA UR10, UR6, UR5, 0x8 ;  /* 0x00000005060a7291 */ /* 0x000fe2000f8e403f */
[----:B------:R-:W-:Y:S01]  /*20e0*/  WARPGROUP.ARRIVE ;  /* 0x00000000000079c5 */ /* 0x000fe20000000000 */
[----:B------:R-:W-:Y:S01]  /*20f0*/  UIMAD UR8, UR6, 0x1800, UR4 ;  /* 0x00001800060878a4 */ /* 0x000fe2000f8e0204 */
[----:B------:R-:W-:Y:S01]  /*2100*/  UMOV UR11, 0x40000040 ;  /* 0x40000040000b7882 */ /* 0x000fe20000000000 */
[----:B------:R-:W-:Y:S02]  /*2110*/  UMOV UR9, 0x40000040 ;  /* 0x4000004000097882 */ /* 0x000fe40000000000 */
[----:B------:R-:W-:Y:S01]  /*2120*/  UIADD3 UR12, UR8, 0x400, URZ ;  /* 0x00000400080c7890 */ /* 0x000fe2000fffe03f */
[----:B------:R-:W-:Y:S01]  /*2130*/  UMOV UR14, UR10 ;  /* 0x0000000a000e7c82 */ /* 0x000fe20008000000 */
[----:B------:R-:W-:Y:S01]  /*2140*/  UMOV UR15, UR11 ;  /* 0x0000000b000f7c82 */ /* 0x000fe20008000000 */
[----:B------:R-:W-:Y:S02]  /*2150*/  UMOV UR13, 0x40000040 ;  /* 0x40000040000d7882 */ /* 0x000fe40000000000 */
[----:B------:R-:W-:Y:S01]  /*2160*/  HGMMA.64x16x16.F32.BF16 R40, gdesc[UR8], R40, gsb0 ;  /* 0x00200000082879f0 */ /* 0x000fe20008001828 */
[----:B------:R-:W-:-:S02]  /*2170*/  UIADD3 UR7, UR8, 0x800, URZ ;  /* 0x0000080008077890 */ /* 0x000fc4000fffe03f */
[----:B------:R-:W-:Y:S01]  /*2180*/  UIADD3 UR9, UR8, 0x802, URZ ;  /* 0x0000080208097890 */ /* 0x000fe2000fffe03f */
[----:B------:R-:W-:Y:S02]  /*2190*/  WARPGROUP.DEPBAR.LE gsb0, 0x0 ;  /* 0x00008000000079c5 */ /* 0x000fe40000010000 */
[----:B------:R-:W-:-:S06]  /*21a0*/  WARPGROUP.ARRIVE ;  /* 0x00000000000079c5 */ /* 0x000fcc0000000000 */
[----:B------:R-:W-:Y:S01]  /*21b0*/  HGMMA.64x16x16.F32.BF16 R32, gdesc[UR12], R32, gsb0 ;  /* 0x002000000c2079f0 */ /* 0x000fe20008001820 */
[----:B------:R-:W-:Y:S01]  /*21c0*/  UMOV UR14, UR10 ;  /* 0x0000000a000e7c82 */ /* 0x000fe20008000000 */
[----:B------:R-:W-:Y:S01]  /*21d0*/  UMOV UR15, UR11 ;  /* 0x0000000b000f7c82 */ /* 0x000fe20008000000 */
[----:B------:R-:W-:Y:S01]  /*21e0*/  UMOV UR12, UR7 ;  /* 0x00000007000c7c82 */ /* 0x000fe20008000000 */
[----:B------:R-:W-:Y:S01]  /*21f0*/  UMOV UR13, 0x40000040 ;  /* 0x40000040000d7882 */ /* 0x000fe20000000000 */
[----:B------:R-:W-:Y:S01]  /*2200*/  UIADD3 UR7, UR8, 0x402, URZ ;  /* 0x0000040208077890 */ /* 0x000fe2000fffe03f */
[----:B------:R-:W-:Y:S01]  /*2210*/  UMOV UR11, 0x40000040 ;  /* 0x40000040000b7882 */ /* 0x000fe20000000000 */
        /* <DEDUP_REMOVED lines=118> */
[----:B------:R-:W-:Y:S02]  /*2980*/  UIADD3 UR12, UR8, 0x1006, URZ ;  /* 0x00001006080c7890 */ /* 0x000fe4000fffe03f */
        /* <DEDUP_REMOVED lines=17> */
[----:B------:R-:W-:Y:S01]  /*2aa0*/  BPT.TRAP 0x1 ;  /* 0x000000040000795c */ /* 0x000fe20000300000 */
.L_x_27:
[----:B------:R-:W-:-:S13]  /*2ab0*/  ISETP.NE.AND P1, PT, R23, RZ, PT ;  /* 0x000000ff1700720c */ /* 0x000fda0003f25270 */
[----:B01----:R-:W-:-:S04]  /*2ac0*/  @P1 IMAD R4, R3, 0x8, R6 ;  /* 0x0000000803041824 */ /* 0x003fc800078e0206 */
[----:B------:R-:W-:-:S05]  /*2ad0*/  @P1 VIADD R5, R4, 0x10 ;  /* 0x0000001004051836 */ /* 0x000fca0000000000 */
[----:B------:R-:W-:-:S04]  /*2ae0*/  @P1 PRMT R5, R22, 0x654, R5 ;  /* 0x0000065416051816 */ /* 0x000fc80000000005 */
[----:B------:R0:W-:Y:S01]  /*2af0*/  @P1 SYNCS.ARRIVE.TRANS64.RED.A1T0 RZ, [R5+URZ], RZ ;  /* 0x000000ff05ff19a7 */ /* 0x0001e2000810043f */
[----:B------:R-:W-:-:S13]  /*2b00*/  ISETP.GT.U32.AND P1, PT, R19, 0x1, PT ;  /* 0x000000011300780c */ /* 0x000fda0003f24070 */
[----:B0-----:R-:W-:Y:S05]  /*2b10*/  @P1 BRA `(.L_x_28) ;  /* 0x0000000000041947 */ /* 0x001fea0003800000 */
[----:B------:R-:W-:Y:S01]  /*2b20*/  BPT.TRAP 0x1 ;  /* 0x000000040000795c */ /* 0x000fe20000300000 */
.L_x_28:
[----:B------:R-:W-:Y:S01]  /*2b30*/  UIADD3 UR6, UR6, 0x1, URZ ;  /* 0x0000000106067890 */ /* 0x000fe2000fffe03f */
[C---:B------:R-:W-:Y:S01]  /*2b40*/  ISETP.GT.AND P2, PT, R0.reuse, 0x1, PT ;  /* 0x000000010000780c */ /* 0x040fe20003f44270 */
[----:B------:R-:W-:Y:S02]  /*2b50*/  VIADD R3, R3, 0x1 ;  /* 0x0000000103037836 */ /* 0x000fe40000000000 */
[----:B------:R-:W-:Y:S01]  /*2b60*/  UISETP.NE.AND UP0, UPT, UR6, 0x2, UPT ;  /* 0x000000020600788c */ /* 0x000fe2000bf05270 */
[----:B------:R-:W-:Y:S02]  /*2b70*/  VIADD R0, R0, 0xffffffff ;  /* 0xffffffff00007836 */ /* 0x000fe40000000000 */
[C---:B------:R-:W-:Y:S01]  /*2b80*/  ISETP.NE.AND P1, PT, R3.reuse, 0x2, PT ;  /* 0x000000020300780c */ /* 0x040fe20003f25270 */
[----:B------:R-:W-:Y:S02]  /*2b90*/  USEL UR7, URZ, 0x1, UP0 ;  /* 0x000000013f077887 */ /* 0x000fe40008000000 */
[----:B------:R-:W-:Y:S01]  /*2ba0*/  USEL UR6, UR6, URZ, UP0 ;  /* 0x0000003f06067287 */ /* 0x000fe20008000000 */
[----:B------:R-:W-:-:S03]  /*2bb0*/  SEL R3, R3, RZ, P1 ;  /* 0x000000ff03037207 */ /* 0x000fc60000800000 */
[----:B------:R-:W-:Y:S01]  /*2bc0*/  LOP3.LUT R7, R7, UR7, RZ, 0x3c, !PT ;  /* 0x0000000707077c12 */ /* 0x000fe2000f8e3cff */
[----:B------:R-:W-:Y:S07]  /*2bd0*/  @P2 BRA `(.L_x_29) ;  /* 0xfffffff400002947 */ /* 0x000fee000383ffff */
.L_x_22:
[----:B------:R-:W2:Y:S02]  /*2be0*/  LDC R0, c[0x0][0x28c] ;  /* 0x0000a300ff007b82 */ /* 0x000ea40000000800 */
[----:B--2---:R-:W-:-:S13]  /*2bf0*/  ISETP.GE.AND P1, PT, R0, 0x1, PT ;  /* 0x000000010000780c */ /* 0x004fda0003f26270 */
[----:B------:R-:W-:Y:S05]  /*2c00*/  @!P1 BRA `(.L_x_30) ;  /* 0x0000000000409947 */ /* 0x000fea0003800000 */
[----:B------:R-:W-:Y:S05]  /*2c10*/  @!P0 BRA `(.L_x_31) ;  /* 0x0000000000048947 */ /* 0x000fea0003800000 */
[----:B------:R-:W-:Y:S01]  /*2c20*/  BPT.TRAP 0x1 ;  /* 0x000000040000795c */ /* 0x000fe20000300000 */
.L_x_31:
[----:B------:R-:W-:Y:S01]  /*2c30*/  ISETP.NE.AND P0, PT, R23, RZ, PT ;  /* 0x000000ff1700720c */ /* 0x000fe20003f05270 */
[----:B------:R-:W-:-:S12]  /*2c40*/  UISETP.LT.AND UP1, UPT, UR40, 0x1, UPT ;  /* 0x000000012800788c */ /* 0x000fd8000bf21270 */
[----:B------:R-:W-:-:S05]  /*2c50*/  VOTEU.ANY UP0, P0 ;  /* 0x00000000003f7886 */ /* 0x000fca0000000100 */
[----:B------:R-:W-:-:S04]  /*2c60*/  @UP0 USEL UR4, UR40, 0x1, UP1 ;  /* 0x0000000128040887 */ /* 0x000fc80008800000 */
[----:B------:R-:W-:-:S06]  /*2c70*/  @UP0 UIADD3 UR4, UR39, UR40, -UR4 ;  /* 0x0000002827040290 */ /* 0x000fcc000fffe804 */
[----:B------:R-:W-:-:S04]  /*2c80*/  IMAD.U32 R0, RZ, RZ, UR4 ;  /* 0x00000004ff007e24 */ /* 0x000fc8000f8e00ff */
[----:B------:R-:W-:-:S05]  /*2c90*/  @P0 IMAD.SHL.U32 R0, R0, 0x8, RZ ;  /* 0x0000000800000824 */ /* 0x000fca00078e00ff */
[----:B------:R-:W-:-:S04]  /*2ca0*/  @P0 LOP3.LUT R0, R0, 0x8, RZ, 0xc0, !PT ;  /* 0x0000000800000812 */ /* 0x000fc800078ec0ff */
[----:B------:R-:W-:-:S04]  /*2cb0*/  @P0 IADD3 R3, R6, 0x10, R0 ;  /* 0x0000001006030810 */ /* 0x000fc80007ffe000 */
[----:B------:R-:W-:-:S04]  /*2cc0*/  @P0 PRMT R3, R22, 0x654, R3 ;  /* 0x0000065416030816 */ /* 0x000fc80000000003 */
[----:B------:R2:W-:Y:S01]  /*2cd0*/  @P0 SYNCS.ARRIVE.TRANS64.RED.A1T0 RZ, [R3+URZ], RZ ;  /* 0x000000ff03ff09a7 */ /* 0x0005e2000810043f */
[----:B------:R-:W-:-:S13]  /*2ce0*/  ISETP.GT.U32.AND P0, PT, R19, 0x1, PT ;  /* 0x000000011300780c */ /* 0x000fda0003f04070 */
[----:B--2---:R-:W-:Y:S05]  /*2cf0*/  @P0 BRA `(.L_x_30) ;  /* 0x0000000000040947 */ /* 0x004fea0003800000 */
[----:B------:R-:W-:Y:S01]  /*2d00*/  BPT.TRAP 0x1 ;  /* 0x000000040000795c */ /* 0x000fe20000300000 */
.L_x_30:
[----:B------:R-:W2:Y:S01]  /*2d10*/  LDC R6, c[0x0][0x288] ;  /* 0x0000a200ff067b82 */ /* 0x000ea20000000800 */
[--C-:B------:R-:W-:Y:S01]  /*2d20*/  SHF.R.U32.HI R0, RZ, 0x2, R18.reuse ;  /* 0x00000002ff007819 */ /* 0x100fe20000011612 */
[----:B------:R-:W-:Y:S01]  /*2d30*/  UIADD3 UR39, UR40, UR39, URZ ;  /* 0x0000002728277290 */ /* 0x000fe2000fffe03f */
[----:B01----:R-:W-:Y:S01]  /*2d40*/  SHF.R.U32.HI R5, RZ, 0x7, R18 ;  /* 0x00000007ff057819 */ /* 0x003fe20000011612 */
[----:B------:R-:W-:Y:S01]  /*2d50*/  IMAD.SHL.U32 R53, R53, 0x10, RZ ;  /* 0x0000001035357824 */ /* 0x000fe200078e00ff */
[----:B------:R-:W-:Y:S01]  /*2d60*/  LOP3.LUT R3, R0, 0x7, RZ, 0xc0, !PT ;  /* 0x0000000700037812 */ /* 0x000fe200078ec0ff */
[----:B------:R-:W-:Y:S01]  /*2d70*/  USHF.R.U32.HI UR4, URZ, 0x1, UR39 ;  /* 0x000000013f047899 */ /* 0x000fe20008011627 */
[----:B------:R-:W-:Y:S01]  /*2d80*/  LOP3.LUT R0, R5, 0x1, RZ, 0xc0, !PT ;  /* 0x0000000105007812 */ /* 0x000fe200078ec0ff */
[C---:B------:R-:W-:Y:S01]  /*2d90*/  IMAD.SHL.U32 R14, R18.reuse, 0x2, RZ ;  /* 0x00000002120e7824 */ /* 0x040fe200078e00ff */
[C---:B------:R-:W-:Y:S01]  /*2da0*/  LOP3.LUT R5, R18.reuse, 0x3, RZ, 0xc0, !PT ;  /* 0x0000000312057812 */ /* 0x040fe200078ec0ff */
[----:B------:R-:W-:Y:S01]  /*2db0*/  ULOP3.LUT UR4, UR4, 0x1, URZ, 0xc0, !UPT ;  /* 0x0000000104047892 */ /* 0x000fe2000f8ec03f */
[----:B------:R-:W-:Y:S01]  /*2dc0*/  LOP3.LUT R4, R18, 0x60, RZ, 0xc0, !PT ;  /* 0x0000006012047812 */ /* 0x000fe200078ec0ff */
[----:B------:R-:W-:Y:S01]  /*2dd0*/  ULDC UR8, c[0x0][0x284] ;  /* 0x0000a10000087ab9 */ /* 0x000fe20000000800 */
[----:B------:R-:W-:Y:S01]  /*2de0*/  IMAD.SHL.U32 R8, R0, 0x40, RZ ;  /* 0x0000004000087824 */ /* 0x000fe200078e00ff */
[----:B------:R-:W-:Y:S01]  /*2df0*/  UISETP.GT.U32.AND UP1, UPT, UR39, 0x1, UPT ;  /* 0x000000012700788c */ /* 0x000fe2000bf24070 */
[----:B------:R-:W-:Y:S01]  /*2e00*/  SHF.R.U32.HI R4, RZ, 0x1, R4 ;  /* 0x00000001ff047819 */ /* 0x000fe20000011604 */
[----:B------:R-:W-:Y:S01]  /*2e10*/  UISETP.NE.U32.AND UP0, UPT, UR4, 0x1, UPT ;  /* 0x000000010400788c */ /* 0x000fe2000bf05070 */
[----:B------:R-:W-:Y:S01]  /*2e20*/  SHF.R.S32.HI R21, RZ, 0x1f, R51 ;  /* 0x0000001fff157819 */ /* 0x000fe20000011433 */
[----:B------:R-:W-:Y:S01]  /*2e30*/  ULDC.64 UR6, c[0x0][0x5d0] ;  /* 0x0001740000067ab9 */ /* 0x000fe20000000a00 */
[--C-:B------:R-:W-:Y:S01]  /*2e40*/  IADD3 R7, RZ, -R4, -R3.reuse ;  /* 0x80000004ff077210 */ /* 0x100fe20007ffe803 */
[----:B------:R-:W-:Y:S01]  /*2e50*/  UISETP.LT.U32.AND UP1, UPT, UR40, 0x2, UP1 ;  /* 0x000000022800788c */ /* 0x000fe20008f21070 */
[----:B------:R-:W-:Y:S01]  /*2e60*/  LOP3.LUT R14, R53, 0x6, R14, 0xf8, !PT ;  /* 0x00000006350e7812 */ /* 0x000fe200078ef80e */
[----:B------:R-:W-:Y:S01]  /*2e70*/  UISETP.GT.U32.AND UP0, UPT, UR40, 0x1, !UP0 ;  /* 0x000000012800788c */ /* 0x000fe2000c704070 */
[----:B------:R-:W-:Y:S01]  /*2e80*/  LOP3.LUT R3, R8, 0x40, R3, 0xe2, !PT ;  /* 0x0000004008037812 */ /* 0x000fe200078ee203 */
[----:B--2---:R-:W-:Y:S01]  /*2e90*/  IMAD R10, R5, -0x2, R6 ;  /* 0xfffffffe050a7824 */ /* 0x004fe200078e0206 */
[----:B------:R-:W-:Y:S01]  /*2ea0*/  ISETP.GE.AND P0, PT, R53, R6, PT ;  /* 0x000000063500720c */ /* 0x000fe20003f06270 */
[C---:B------:R-:W-:Y:S01]  /*2eb0*/  IMAD R5, R52.reuse, 0x180, RZ ;  /* 0x0000018034057824 */ /* 0x040fe200078e02ff */
[----:B------:R-:W-:Y:S01]  /*2ec0*/  SHF.R.S32.HI R15, RZ, 0x1f, R14 ;  /* 0x0000001fff0f7819 */ /* 0x000fe2000001140e */
[----:B------:R-:W-:Y:S01]  /*2ed0*/  IMAD R6, R21, UR6, RZ ;  /* 0x0000000615067c24 */ /* 0x000fe2000f8e02ff */
[----:B------:R-:W-:Y:S01]  /*2ee0*/  USEL UR5, URZ, 0x1, !UP1 ;  /* 0x000000013f057887 */ /* 0x000fe2000c800000 */
[----:B------:R-:W-:Y:S01]  /*2ef0*/  IMAD.WIDE R8, R52, 0x180, RZ ;  /* 0x0000018034087825 */ /* 0x000fe200078e02ff */
[----:B------:R-:W-:Y:S01]  /*2f00*/  ISETP.GE.OR P0, PT, R5, UR8, P0 ;  /* 0x0000000805007c0c */ /* 0x000fe20008706670 */
[----:B------:R-:W-:-:S02]  /*2f10*/  USEL UR4, URZ, 0x1, !UP0 ;  /* 0x000000013f047887 */ /* 0x000fc4000c000000 */
[----:B------:R-:W-:Y:S01]  /*2f20*/  IMAD R0, R0, -0x40, R7 ;  /* 0xffffffc000007824 */ /* 0x000fe200078e0207 */
[----:B------:R-:W-:Y:S01]  /*2f30*/  LOP3.LUT R63, R8, R3, R4, 0xfe, !PT ;  /* 0x00000003083f7212 */ /* 0x000fe200078efe04 */
[C---:B------:R-:W-:Y:S01]  /*2f40*/  IMAD R11, R51.reuse, UR7, R6 ;  /* 0x00000007330b7c24 */ /* 0x040fe2000f8e0206 */
[----:B------:R-:W-:Y:S01]  /*2f50*/  ULOP3.LUT UR39, UR39, 0x1, URZ, 0xc0, !UPT ;  /* 0x0000000127277892 */ /* 0x000fe2000f8ec03f */
[----:B------:R-:W-:Y:S01]  /*2f60*/  IMAD.WIDE.U32 R6, R51, UR6, R14 ;  /* 0x0000000633067c25 */ /* 0x000fe2000f8e000e */
[----:B------:R-:W-:Y:S01]  /*2f70*/  ULOP3.LUT UR38, UR4, UR38, UR5, 0x96, !UPT ;  /* 0x0000002604267292 */ /* 0x000fe2000f8e9605 */
[----:B------:R-:W-:Y:S02]  /*2f80*/  IADD3 R4, -R5, UR8, R0 ;  /* 0x0000000805047c10 */ /* 0x000fe4000fffe100 */
[----:B------:R-:W-:Y:S02]  /*2f90*/  IMAD.IADD R7, R7, 0x1, R11 ;  /* 0x0000000107077824 */ /* 0x000fe400078e020b */
[----:B------:R-:W-:-:S02]  /*2fa0*/  IMAD.IADD R3, R10, 0x1, -R53 ;  /* 0x000000010a037824 */ /* 0x000fc400078e0a35 */
[----:B------:R-:W-:Y:S01]  /*2fb0*/  IMAD.MOV.U32 R0, RZ, RZ, -0x1 ;  /* 0xffffffffff007424 */ /* 0x000fe200078e00ff */
[----:B------:R-:W-:Y:S06]  /*2fc0*/  @P0 BRA `(.L_x_32) ;  /* 0x0000001c00f40947 */ /* 0x000fec0003800000 */
[----:B------:R-:W0:Y:S01]  /*2fd0*/  LDC.64 R12, c[0x0][0x5c8] ;  /* 0x00017200ff0c7b82 */ /* 0x000e220000000a00 */
[----:B-----5:R-:W-:Y:S01]  /*2fe0*/  FSETP.NEU.AND P1, PT, R49, RZ, PT ;  /* 0x000000ff3100720b */ /* 0x020fe20003f2d000 */
[----:B------:R-:W-:Y:S01]  /*2ff0*/  BSSY B0, `(.L_x_32) ;  /* 0x00001fa000007945 */ /* 0x000fe20003800000 */
[----:B------:R-:W-:-:S04]  /*3000*/  ISETP.GT.AND P0, PT, R4, RZ, PT ;  /* 0x000000ff0400720c */ /* 0x000fc80003f04270 */
[----:B------:R-:W-:Y:S01]  /*3010*/  ISETP.GT.AND P2, PT, R3, RZ, P0 ;  /* 0x000000ff0300720c */ /* 0x000fe20000744270 */
[-C--:B0-----:R-:W-:Y:S02]  /*3020*/  IMAD R10, R9, R12.reuse, RZ ;  /* 0x0000000c090a7224 */ /* 0x081fe400078e02ff */
[----:B------:R-:W-:-:S04]  /*3030*/  IMAD.WIDE.U32 R52, R63, R12, R6 ;  /* 0x0000000c3f347225 */ /* 0x000fc800078e0006 */
[----:B------:R-:W-:-:S04]  /*3040*/  IMAD R5, R63, R13, R10 ;  /* 0x0000000d3f057224 */ /* 0x000fc800078e020a */
[----:B------:R-:W-:Y:S01]  /*3050*/  IMAD.IADD R67, R53, 0x1, R5 ;  /* 0x0000000135437824 */ /* 0x000fe200078e0205 */
[----:B------:R-:W-:Y:S06]  /*3060*/  @!P1 BRA `(.L_x_33) ;  /* 0x0000001400889947 */ /* 0x000fec0003800000 */
[----:B------:R-:W0:Y:S01]  /*3070*/  LDC.64 R56, c[0x0][0x5b8] ;  /* 0x00016e00ff387b82 */ /* 0x000e220000000a00 */
[----:B------:R-:W-:-:S07]  /*3080*/  ULDC.64 UR4, c[0x0][0x5c0] ;  /* 0x0001700000047ab9 */ /* 0x000fce0000000a00 */
[----:B------:R-:W1:Y:S08]  /*3090*/  LDC.64 R64, c[0x0][0x5b0] ;  /* 0x00016c00ff407b82 */ /* 0x000e700000000a00 */
[----:B------:R-:W2:Y:S01]  /*30a0*/  LDC.64 R60, c[0x0][0x5a8] ;  /* 0x00016a00ff3c7b82 */ /* 0x000ea20000000a00 */
[-C--:B0-----:R-:W-:Y:S02]  /*30b0*/  IMAD R6, R21, R56.reuse, RZ ;  /* 0x0000003815067224 */ /* 0x081fe400078e02ff */
[----:B------:R-:W-:-:S04]  /*30c0*/  IMAD.WIDE.U32 R54, R51, R56, R14 ;  /* 0x0000003833367225 */ /* 0x000fc800078e000e */
[----:B------:R-:W-:Y:S02]  /*30d0*/  IMAD R57, R51, R57, R6 ;  /* 0x0000003933397224 */ /* 0x000fe400078e0206 */
[-C--:B-1----:R-:W-:Y:S02]  /*30e0*/  IMAD R8, R9, R64.reuse, RZ ;  /* 0x0000004009087224 */ /* 0x082fe400078e02ff */
[----:B------:R-:W-:Y:S02]  /*30f0*/  IMAD.IADD R11, R55, 0x1, R57 ;  /* 0x00000001370b7824 */ /* 0x000fe400078e0239 */
[----:B------:R-:W-:Y:S02]  /*3100*/  IMAD.MOV.U32 R10, RZ, RZ, R54 ;  /* 0x000000ffff0a7224 */ /* 0x000fe400078e0036 */
[C---:B------:R-:W-:Y:S02]  /*3110*/  IMAD R59, R63.reuse, R65, R8 ;  /* 0x000000413f3b7224 */ /* 0x040fe400078e0208 */
[----:B------:R-:W-:-:S04]  /*3120*/  IMAD.WIDE.U32 R6, R63, R64, R10 ;  /* 0x000000403f067225 */ /* 0x000fc800078e000a */
[----:B------:R-:W-:Y:S01]  /*3130*/  IMAD.IADD R5, R7, 0x1, R59 ;  /* 0x0000000107057824 */ /* 0x000fe200078e023b */
[----:B--2---:R-:W-:-:S04]  /*3140*/  LEA R8, P1, R6, R60, 0x1 ;  /* 0x0000003c06087211 */ /* 0x004fc800078208ff */
[----:B------:R-:W-:-:S05]  /*3150*/  LEA.HI.X R9, R6, R61, R5, 0x1, P1 ;  /* 0x0000003d06097211 */ /* 0x000fca00008f0c05 */
[----:B------:R-:W2:Y:S01]  /*3160*/  @P2 LDG.E.LTC128B.U16 R5, desc[UR36][R8.64] ;  /* 0x0000002408052981 */ /* 0x000ea2000c1e1520 */
[----:B------:R-:W-:Y:S01]  /*3170*/  IMAD.WIDE.U32 R20, R63, R64, R14 ;  /* 0x000000403f147225 */ /* 0x000fe200078e000e */
[----:B------:R-:W-:Y:S01]  /*3180*/  ISETP.GT.AND P3, PT, R3, 0x1, P0 ;  /* 0x000000010300780c */ /* 0x000fe20000764270 */
[----:B------:R-:W-:Y:S02]  /*3190*/  BSSY B1, `(.L_x_34) ;  /* 0x0000011000017945 */ /* 0x000fe40003800000 */
[----:B------:R-:W-:Y:S02]  /*31a0*/  IMAD.IADD R21, R59, 0x1, R21 ;  /* 0x000000013b157824 */ /* 0x000fe400078e0215 */
[----:B------:R-:W-:-:S04]  /*31b0*/  IMAD.WIDE.U32 R20, R51, R56, R20 ;  /* 0x0000003833147225 */ /* 0x000fc800078e0014 */
[----:B------:R-:W-:Y:S02]  /*31c0*/  IMAD.IADD R21, R57, 0x1, R21 ;  /* 0x0000000139157824 */ /* 0x000fe400078e0215 */
[----:B--2---:R-:W-:-:S04]  /*31d0*/  IMAD.U32 R6, R5, 0x10000, RZ ;  /* 0x0001000005067824 */ /* 0x004fc800078e00ff */
[----:B------:R-:W-:Y:S01]  /*31e0*/  FMUL R7, R6, R49 ;  /* 0x0000003106077220 */ /* 0x000fe20000400000 */
[----:B------:R-:W-:-:S03]  /*31f0*/  LEA R6, P1, R52, UR4, 0x1 ;  /* 0x0000000434067c11 */ /* 0x000fc6000f8208ff */
[----:B------:R-:W-:-:S05]  /*3200*/  FFMA R7, R40, R48, R7 ;  /* 0x0000003028077223 */ /* 0x000fca0000000007 */
[----:B------:R-:W-:Y:S02]  /*3210*/  F2FP.BF16.F32.PACK_AB R40, RZ, R7 ;  /* 0x00000007ff28723e */ /* 0x000fe400000010ff */
[----:B------:R-:W-:Y:S02]  /*3220*/  LEA.HI.X R7, R52, UR5, R67, 0x1, P1 ;  /* 0x0000000534077c11 */ /* 0x000fe400088f0c43 */
[----:B------:R-:W-:-:S03]  /*3230*/  LEA R52, P1, R20, R60, 0x1 ;  /* 0x0000003c14347211 */ /* 0x000fc600078208ff */
[----:B------:R0:W-:Y:S01]  /*3240*/  @P2 STG.E.U16 desc[UR36][R6.64], R40 ;  /* 0x0000002806002986 */ /* 0x0001e2000c101524 */
[----:B------:R-:W-:Y:S01]  /*3250*/  LEA.HI.X R53, R20, R61, R21, 0x1, P1 ;  /* 0x0000003d14357211 */ /* 0x000fe200008f0c15 */
[C---:B------:R-:W-:Y:S01]  /*3260*/  IMAD.SHL.U32 R20, R64.reuse, 0x8, RZ ;  /* 0x0000000840147824 */ /* 0x040fe200078e00ff */
[----:B------:R-:W-:Y:S01]  /*3270*/  SHF.L.U64.HI R21, R64, 0x3, R65 ;  /* 0x0000000340157819 */ /* 0x000fe20000010241 */
[----:B------:R-:W-:Y:S06]  /*3280*/  @!P3 BRA `(.L_x_35) ;  /* 0x000000000004b947 */ /* 0x000fec0003800000 */
[----:B------:R1:W5:Y:S02]  /*3290*/  LDG.E.LTC128B.U16 R5, desc[UR36][R52.64+0x2] ;  /* 0x0000022434057981 */ /* 0x000364000c1e1520 */
.L_x_35:
[----:B------:R-:W-:Y:S05]  /*32a0*/  BSYNC B1 ;  /* 0x0000000000017941 */ /* 0x000fea0003800000 */
.L_x_34:
[----:B------:R-:W-:Y:S01]  /*32b0*/  IMAD.WIDE.U32 R20, R63, R64, R20 ;  /* 0x000000403f147225 */ /* 0x000fe200078e0014 */
[----:B------:R-:W-:-:S03]  /*32c0*/  ISETP.GT.AND P1, PT, R4, 0x8, PT ;  /* 0x000000080400780c */ /* 0x000fc60003f24270 */
[----:B-----5:R-:W-:Y:S01]  /*32d0*/  IMAD.U32 R10, R5, 0x10000, RZ ;  /* 0x00010000050a7824 */ /* 0x020fe200078e00ff */
[----:B------:R-:W-:Y:S01]  /*32e0*/  IADD3 R54, P4, R54, R20, RZ ;  /* 0x0000001436367210 */ /* 0x000fe20007f9e0ff */
[----:B------:R-:W-:Y:S01]  /*32f0*/  IMAD.IADD R59, R59, 0x1, R21 ;  /* 0x000000013b3b7824 */ /* 0x000fe200078e0215 */
[----:B------:R-:W-:Y:S01]  /*3300*/  ISETP.GT.AND P2, PT, R3, RZ, P1 ;  /* 0x000000ff0300720c */ /* 0x000fe20000f44270 */
[----:B------:R-:W-:Y:S02]  /*3310*/  FMUL R10, R10, R49 ;  /* 0x000000310a0a7220 */ /* 0x000fe40000400000 */
[----:B------:R-:W-:Y:S02]  /*3320*/  IMAD.X R11, R59, 0x1, R11, P4 ;  /* 0x000000013b0b7824 */ /* 0x000fe400020e060b */
[----:B------:R-:W-:Y:S01]  /*3330*/  FFMA R41, R41, R48, R10 ;  /* 0x0000003029297223 */ /* 0x000fe2000000000a */
[----:B------:R-:W-:-:S04]  /*3340*/  LEA R10, P4, R54, R60, 0x1 ;  /* 0x0000003c360a7211 */ /* 0x000fc800078808ff */
[----:B------:R-:W-:Y:S02]  /*3350*/  LEA.HI.X R11, R54, R61, R11, 0x1, P4 ;  /* 0x0000003d360b7211 */ /* 0x000fe400020f0c0b */
[----:B------:R-:W-:Y:S02]  /*3360*/  F2FP.BF16.F32.PACK_AB R41, RZ, R41 ;  /* 0x00000029ff29723e */ /* 0x000fe400000010ff */
[----:B------:R-:W-:-:S03]  /*3370*/  PRMT R54, R5, 0x7610, R54 ;  /* 0x0000761005367816 */ /* 0x000fc60000000036 */
[----:B------:R2:W-:Y:S04]  /*3380*/  @P3 STG.E.U16 desc[UR36][R6.64+0x2], R41 ;  /* 0x0000022906003986 */ /* 0x0005e8000c101524 */
[----:B------:R-:W3:Y:S01]  /*3390*/  @P2 LDG.E.LTC128B.U16 R54, desc[UR36][R10.64] ;  /* 0x000000240a362981 */ /* 0x000ee2000c1e1520 */
[----:B------:R-:W-:Y:S01]  /*33a0*/  IADD3 R14, P3, R14, R20, RZ ;  /* 0x000000140e0e7210 */ /* 0x000fe20007f7e0ff */
[----:B------:R-:W-:Y:S01]  /*33b0*/  BSSY B1, `(.L_x_36) ;  /* 0x0000011000017945 */ /* 0x000fe20003800000 */
[C---:B------:R-:W-:Y:S02]  /*33c0*/  SHF.L.U64.HI R21, R12.reuse, 0x4, R13 ;  /* 0x000000040c157819 */ /* 0x040fe4000001020d */
[----:B0-----:R-:W-:Y:S01]  /*33d0*/  LEA R40, P4, R12, R6, 0x4 ;  /* 0x000000060c287211 */ /* 0x001fe200078820ff */
[----:B------:R-:W-:Y:S01]  /*33e0*/  IMAD.X R15, R15, 0x1, R59, P3 ;  /* 0x000000010f0f7824 */ /* 0x000fe200018e063b */
[----:B------:R-:W-:-:S03]  /*33f0*/  ISETP.GT.AND P3, PT, R3, 0x1, P1 ;  /* 0x000000010300780c */ /* 0x000fc60000f64270 */
[----:B--2---:R-:W-:Y:S02]  /*3400*/  IMAD.X R41, R21, 0x1, R7, P4 ;  /* 0x0000000115297824 */ /* 0x004fe400020e0607 */
[----:B------:R-:W-:-:S04]  /*3410*/  IMAD.WIDE.U32 R14, R51, R56, R14 ;  /* 0x00000038330e7225 */ /* 0x000fc800078e000e */
[----:B------:R-:W-:Y:S02]  /*3420*/  IMAD.IADD R15, R57, 0x1, R15 ;  /* 0x00000001390f7824 */ /* 0x000fe400078e020f */
[----:B---3--:R-:W-:-:S04]  /*3430*/  IMAD.U32 R20, R54, 0x10000, RZ ;  /* 0x0001000036147824 */ /* 0x008fc800078e00ff */
[----:B------:R-:W-:Y:S01]  /*3440*/  FMUL R5, R20, R49 ;  /* 0x0000003114057220 */ /* 0x000fe20000400000 */
[----:B------:R-:W-:-:S03]  /*3450*/  LEA R20, P5, R14, R60, 0x1 ;  /* 0x0000003c0e147211 */ /* 0x000fc600078a08ff */
[----:B------:R-:W-:Y:S01]  /*3460*/  FFMA R5, R42, R48, R5 ;  /* 0x000000302a057223 */ /* 0x000fe20000000005 */
[----:B------:R-:W-:-:S04]  /*3470*/  LEA.HI.X R21, R14, R61, R15, 0x1, P5 ;  /* 0x0000003d0e157211 */ /* 0x000fc800028f0c0f */
[----:B------:R-:W-:-:S05]  /*3480*/  F2FP.BF16.F32.PACK_AB R5, RZ, R5 ;  /* 0x00000005ff05723e */ /* 0x000fca00000010ff */
[----:B------:R0:W-:Y:S01]  /*3490*/  @P2 STG.E.U16 desc[UR36][R40.64], R5 ;  /* 0x0000000528002986 */ /* 0x0001e2000c101524 */
[----:B------:R-:W-:Y:S05]  /*34a0*/  @!P3 BRA `(.L_x_37) ;  /* 0x000000000004b947 */ /* 0x000fea0003800000 */
[----:B------:R2:W5:Y:S02]  /*34b0*/  LDG.E.LTC128B.U16 R54, desc[UR36][R20.64+0x2] ;  /* 0x0000022414367981 */ /* 0x000564000c1e1520 */
.L_x_37:
[----:B------:R-:W-:Y:S05]  /*34c0*/  BSYNC B1 ;  /* 0x0000000000017941 */ /* 0x000fea0003800000 */
.L_x_36:
[----:B-----5:R-:W-:Y:S01]  /*34d0*/  IMAD.U32 R14, R54, 0x10000, RZ ;  /* 0x00010000360e7824 */ /* 0x020fe200078e00ff */
[----:B------:R-:W-:Y:S01]  /*34e0*/  ISETP.GT.AND P2, PT, R3, 0x8, P0 ;  /* 0x000000080300780c */ /* 0x000fe20000744270 */
[----:B------:R-:W-:Y:S01]  /*34f0*/  @P3 IMAD.MOV.U32 R15, RZ, RZ, R41 ;  /* 0x000000ffff0f3224 */ /* 0x000fe200078e0029 */
[----:B------:R-:W-:Y:S01]  /*3500*/  BSSY B1, `(.L_x_38) ;  /* 0x0000009000017945 */ /* 0x000fe20003800000 */
[----:B------:R-:W-:-:S04]  /*3510*/  FMUL R14, R14, R49 ;  /* 0x000000310e0e7220 */ /* 0x000fc80000400000 */
[----:B------:R-:W-:-:S05]  /*3520*/  FFMA R14, R43, R48, R14 ;  /* 0x000000302b0e7223 */ /* 0x000fca000000000e */
[----:B------:R-:W-:-:S04]  /*3530*/  F2FP.BF16.F32.PACK_AB R14, RZ, R14 ;  /* 0x0000000eff0e723e */ /* 0x000fc800000010ff */
[----:B0-----:R-:W-:Y:S01]  /*3540*/  PRMT R5, R14, 0x7610, R5 ;  /* 0x000076100e057816 */ /* 0x001fe20000000005 */
[----:B------:R-:W-:-:S05]  /*3550*/  @P3 IMAD.MOV.U32 R14, RZ, RZ, R40 ;  /* 0x000000ffff0e3224 */ /* 0x000fca00078e0028 */
[----:B------:R0:W-:Y:S01]  /*3560*/  @P3 STG.E.U16 desc[UR36][R14.64+0x2], R5 ;  /* 0x000002050e003986 */ /* 0x0001e2000c101524 */
[----:B------:R-:W-:Y:S05]  /*3570*/  @!P2 BRA `(.L_x_39) ;  /* 0x000000000004a947 */ /* 0x000fea0003800000 */
[----:B------:R3:W5:Y:S02]  /*3580*/  LDG.E.LTC128B.U16 R54, desc[UR36][R52.64+0x10] ;  /* 0x0000102434367981 */ /* 0x000764000c1e1520 */
.L_x_39:
[----:B------:R-:W-:Y:S05]  /*3590*/  BSYNC B1 ;  /* 0x0000000000017941 */ /* 0x000fea0003800000 */
.L_x_38:
[----:B0----5:R-:W-:Y:S01]  /*35a0*/  IMAD.U32 R14, R54, 0x10000, RZ ;  /* 0x00010000360e7824 */ /* 0x021fe200078e00ff */
[----:B------:R-:W-:Y:S01]  /*35b0*/  ISETP.GT.AND P0, PT, R3, 0x9, P0 ;  /* 0x000000090300780c */ /* 0x000fe20000704270 */
[----:B------:R-:W-:Y:S02]  /*35c0*/  BSSY B1, `(.L_x_40) ;  /* 0x0000007000017945 */ /* 0x000fe40003800000 */
[----:B------:R-:W-:-:S04]  /*35d0*/  FMUL R5, R14, R49 ;  /* 0x000000310e057220 */ /* 0x000fc80000400000 */
[----:B------:R-:W-:-:S05]  /*35e0*/  FFMA R5, R44, R48, R5 ;  /* 0x000000302c057223 */ /* 0x000fca0000000005 */
[----:B------:R-:W-:-:S05]  /*35f0*/  F2FP.BF16.F32.PACK_AB R5, RZ, R5 ;  /* 0x00000005ff05723e */ /* 0x000fca00000010ff */
[----:B------:R0:W-:Y:S01]  /*3600*/  @P2 STG.E.U16 desc[UR36][R6.64+0x10], R5 ;  /* 0x0000100506002986 */ /* 0x0001e2000c101524 */
[----:B------:R-:W-:Y:S05]  /*3610*/  @!P0 BRA `(.L_x_41) ;  /* 0x0000000000048947 */ /* 0x000fea0003800000 */
[----:B------:R4:W5:Y:S02]  /*3620*/  LDG.E.LTC128B.U16 R54, desc[UR36][R52.64+0x12] ;  /* 0x0000122434367981 */ /* 0x000964000c1e1520 */
.L_x_41:
[----:B------:R-:W-:Y:S05]  /*3630*/  BSYNC B1 ;  /* 0x0000000000017941 */ /* 0x000fea0003800000 */
.L_x_40:
[----:B-----5:R-:W-:Y:S01]  /*3640*/  IMAD.U32 R14, R54, 0x10000, RZ ;  /* 0x00010000360e7824 */ /* 0x020fe200078e00ff */
        /* <DEDUP_REMOVED lines=8> */
.L_x_43:
[----:B------:R-:W-:Y:S05]  /*36d0*/  BSYNC B1 ;  /* 0x0000000000017941 */ /* 0x000fea0003800000 */
.L_x_42:
[----:B0----5:R-:W-:Y:S01]  /*36e0*/  IMAD.U32 R14, R54, 0x10000, RZ ;  /* 0x00010000360e7824 */ /* 0x021fe200078e00ff */
[----:B------:R-:W-:Y:S01]  /*36f0*/  ISETP.GT.AND P1, PT, R3, 0x9, P1 ;  /* 0x000000090300780c */ /* 0x000fe20000f24270 */
[----:B------:R-:W-:Y:S01]  /*3700*/  @P2 IMAD.MOV.U32 R15, RZ, RZ, R41 ;  /* 0x000000ffff0f2224 */ /* 0x000fe200078e0029 */
[----:B------:R-:W-:Y:S01]  /*3710*/  BSSY B1, `(.L_x_44) ;  /* 0x0000008000017945 */ /* 0x000fe20003800000 */
[----:B------:R-:W-:Y:S01]  /*3720*/  FMUL R5, R14, R49 ;  /* 0x000000310e057220 */ /* 0x000fe20000400000 */
[----:B------:R-:W-:-:S03]  /*3730*/  @P2 IMAD.MOV.U32 R14, RZ, RZ, R40 ;  /* 0x000000ffff0e2224 */ /* 0x000fc600078e0028 */
[----:B------:R-:W-:-:S05]  /*3740*/  FFMA R5, R46, R48, R5 ;  /* 0x000000302e057223 */ /* 0x000fca0000000005 */
[----:B------:R-:W-:-:S05]  /*3750*/  F2FP.BF16.F32.PACK_AB R5, RZ, R5 ;  /* 0x00000005ff05723e */ /* 0x000fca00000010ff */
[----:B------:R0:W-:Y:S01]  /*3760*/  @P2 STG.E.U16 desc[UR36][R14.64+0x10], R5 ;  /* 0x000010050e002986 */ /* 0x0001e2000c101524 */
[----:B------:R-:W-:Y:S05]  /*3770*/  @!P1 BRA `(.L_x_45) ;  /* 0x0000000000049947 */ /* 0x000fea0003800000 */
[----:B------:R0:W5:Y:S02]  /*3780*/  LDG.E.LTC128B.U16 R54, desc[UR36][R20.64+0x12] ;  /* 0x0000122414367981 */ /* 0x000164000c1e1520 */
.L_x_45:
[----:B------:R-:W-:Y:S05]  /*3790*/  BSYNC B1 ;  /* 0x0000000000017941 */ /* 0x000fea0003800000 */
.L_x_44:
[----:B0----5:R-:W-:Y:S01]  /*37a0*/  IMAD.U32 R14, R54, 0x10000, RZ ;  /* 0x00010000360e7824 */ /* 0x021fe200078e00ff */
[----:B------:R-:W-:Y:S01]  /*37b0*/  ISETP.GT.AND P0, PT, R4, 0x80, PT ;  /* 0x000000800400780c */ /* 0x000fe20003f04270 */
[C---:B------:R-:W-:Y:S01]  /*37c0*/  IMAD.SHL.U32 R63, R64.reuse, 0x100, RZ ;  /* 0x00000100403f7824 */ /* 0x040fe200078e00ff */
[----:B------:R-:W-:Y:S01]  /*37d0*/  SHF.L.U64.HI R65, R64, 0x8, R65 ;  /* 0x0000000840417819 */ /* 0x000fe20000010241 */
[----:B------:R-:W-:Y:S01]  /*37e0*/  FMUL R14, R14, R49 ;  /* 0x000000310e0e7220 */ /* 0x000fe20000400000 */
[----:B------:R-:W-:Y:S01]  /*37f0*/  ISETP.GT.AND P3, PT, R3, RZ, P0 ;  /* 0x000000ff0300720c */ /* 0x000fe20000764270 */
[----:B--2---:R-:W-:Y:S02]  /*3800*/  @P1 IMAD.MOV.U32 R20, RZ, RZ, R40 ;  /* 0x000000ffff141224 */ /* 0x004fe400078e0028 */
[----:B------:R-:W-:Y:S01]  /*3810*/  FFMA R47, R47, R48, R14 ;  /* 0x000000302f2f7223 */ /* 0x000fe2000000000e */
[----:B------:R-:W-:Y:S01]  /*3820*/  IADD3 R14, P2, R63, R8, RZ ;  /* 0x000000083f0e7210 */ /* 0x000fe20007f5e0ff */
[----:B------:R-:W-:-:S03]  /*3830*/  @P1 IMAD.MOV.U32 R21, RZ, RZ, R41 ;  /* 0x000000ffff151224 */ /* 0x000fc600078e0029 */
[----:B------:R-:W-:Y:S01]  /*3840*/  F2FP.BF16.F32.PACK_AB R47, RZ, R47 ;  /* 0x0000002fff2f723e */ /* 0x000fe200000010ff */
[----:B------:R-:W-:-:S04]  /*3850*/  IMAD.X R15, R65, 0x1, R9, P2 ;  /* 0x00000001410f7824 */ /* 0x000fc800010e0609 */
[----:B------:R0:W-:Y:S04]  /*3860*/  @P1 STG.E.U16 desc[UR36][R20.64+0x12], R47 ;  /* 0x0000122f14001986 */ /* 0x0001e8000c101524 */
[----:B------:R-:W2:Y:S01]  /*3870*/  @P3 LDG.E.LTC128B.U16 R54, desc[UR36][R14.64] ;  /* 0x000000240e363981 */ /* 0x000ea2000c1e1520 */
[C---:B------:R-:W-:Y:S01]  /*3880*/  IMAD.SHL.U32 R59, R12.reuse, 0x100, RZ ;  /* 0x000001000c3b7824 */ /* 0x040fe200078e00ff */
[----:B------:R-:W-:Y:S02]  /*3890*/  LOP3.LUT R57, R63, 0x2, RZ, 0xfc, !PT ;  /* 0x000000023f397812 */ /* 0x000fe400078efcff */
[----:B------:R-:W-:Y:S02]  /*38a0*/  ISETP.GT.AND P2, PT, R3, 0x1, P0 ;  /* 0x000000010300780c */ /* 0x000fe40000744270 */
[----:B------:R-:W-:-:S02]  /*38b0*/  SHF.L.U64.HI R61, R12, 0x8, R13 ;  /* 0x000000080c3d7819 */ /* 0x000fc4000001020d */
[----:B------:R-:W-:-:S05]  /*38c0*/  IADD3 R12, P4, R57, R8, RZ ;  /* 0x00000008390c7210 */ /* 0x000fca0007f9e0ff */
[----:B------:R-:W-:Y:S02]  /*38d0*/  IMAD.X R13, R65, 0x1, R9, P4 ;  /* 0x00000001410d7824 */ /* 0x000fe400020e0609 */
[----:B--2---:R-:W-:-:S04]  /*38e0*/  IMAD.U32 R42, R54, 0x10000, RZ ;  /* 0x00010000362a7824 */ /* 0x004fc800078e00ff */
[----:B------:R-:W-:Y:S01]  /*38f0*/  FMUL R5, R42, R49 ;  /* 0x000000312a057220 */ /* 0x000fe20000400000 */
[----:B------:R-:W-:-:S03]  /*3900*/  IADD3 R42, P1, R59, R6, RZ ;  /* 0x000000063b2a7210 */ /* 0x000fc60007f3e0ff */
[----:B------:R-:W-:Y:S02]  /*3910*/  FFMA R5, R32, R48, R5 ;  /* 0x0000003020057223 */ /* 0x000fe40000000005 */
[----:B------:R-:W-:-:S03]  /*3920*/  IMAD.X R43, R61, 0x1, R7, P1 ;  /* 0x000000013d2b7824 */ /* 0x000fc600008e0607 */
[----:B------:R-:W-:-:S04]  /*3930*/  F2FP.BF16.F32.PACK_AB R5, RZ, R5 ;  /* 0x00000005ff05723e */ /* 0x000fc800000010ff */
[----:B0-----:R-:W-:-:S05]  /*3940*/  PRMT R21, R5, 0x7610, R21 ;  /* 0x0000761005157816 */ /* 0x001fca0000000015 */
[----:B------:R0:W-:Y:S04]  /*3950*/  @P3 STG.E.U16 desc[UR36][R42.64], R21 ;  /* 0x000000152a003986 */ /* 0x0001e8000c101524 */
[----:B------:R-:W2:Y:S01]  /*3960*/  @P2 LDG.E.LTC128B.U16 R54, desc[UR36][R12.64] ;  /* 0x000000240c362981 */ /* 0x000ea2000c1e1520 */
[----:B------:R-:W-:Y:S01]  /*3970*/  LOP3.LUT R55, R59, 0x2, RZ, 0xfc, !PT ;  /* 0x000000023b377812 */ /* 0x000fe200078efcff */
[----:B------:R-:W-:Y:S01]  /*3980*/  BSSY B1, `(.L_x_46) ;  /* 0x000000e000017945 */ /* 0x000fe20003800000 */
[----:B------:R-:W-:Y:S02]  /*3990*/  ISETP.GT.AND P1, PT, R4, 0x88, PT ;  /* 0x000000880400780c */ /* 0x000fe40003f24270 */
[----:B------:R-:W-:Y:S02]  /*39a0*/  IADD3 R32, P4, R55, R6, RZ ;  /* 0x0000000637207210 */ /* 0x000fe40007f9e0ff */
[----:B------:R-:W-:Y:S01]  /*39b0*/  ISETP.GT.AND P3, PT, R3, RZ, P1 ;  /* 0x000000ff0300720c */ /* 0x000fe20000f64270 */
[----:B--2---:R-:W-:-:S04]  /*39c0*/  IMAD.U32 R20, R54, 0x10000, RZ ;  /* 0x0001000036147824 */ /* 0x004fc800078e00ff */
[----:B------:R-:W-:-:S04]  /*39d0*/  FMUL R20, R20, R49 ;  /* 0x0000003114147220 */ /* 0x000fc80000400000 */
[----:B------:R-:W-:Y:S01]  /*39e0*/  FFMA R20, R33, R48, R20 ;  /* 0x0000003021147223 */ /* 0x000fe20000000014 */
[----:B------:R-:W-:-:S04]  /*39f0*/  IMAD.X R33, R61, 0x1, R7, P4 ;  /* 0x000000013d217824 */ /* 0x000fc800020e0607 */
[----:B------:R-:W-:Y:S02]  /*3a00*/  F2FP.BF16.F32.PACK_AB R5, RZ, R20 ;  /* 0x00000014ff05723e */ /* 0x000fe400000010ff */
[----:B------:R-:W-:-:S03]  /*3a10*/  IADD3 R20, P4, R63, R10, RZ ;  /* 0x0000000a3f147210 */ /* 0x000fc60007f9e0ff */
[----:B------:R2:W-:Y:S02]  /*3a20*/  @P2 STG.E.U16 desc[UR36][R32.64], R5 ;  /* 0x0000000520002986 */ /* 0x0005e4000c101524 */
[----:B0-----:R-:W-:Y:S01]  /*3a30*/  IMAD.X R21, R65, 0x1, R11, P4 ;  /* 0x0000000141157824 */ /* 0x001fe200020e060b */
[----:B------:R-:W-:Y:S07]  /*3a40*/  @!P3 BRA `(.L_x_47) ;  /* 0x000000000004b947 */ /* 0x000fee0003800000 */
[----:B------:R0:W5:Y:S02]  /*3a50*/  LDG.E.LTC128B.U16 R54, desc[UR36][R20.64] ;  /* 0x0000002414367981 */ /* 0x000164000c1e1520 */
.L_x_47:
[----:B------:R-:W-:Y:S05]  /*3a60*/  BSYNC B1 ;  /* 0x0000000000017941 */ /* 0x000fea0003800000 */
.L_x_46:
[----:B-----5:R-:W-:Y:S01]  /*3a70*/  IMAD.U32 R12, R54, 0x10000, RZ ;  /* 0x00010000360c7824 */ /* 0x020fe200078e00ff */
[----:B------:R-:W-:Y:S01]  /*3a80*/  ISETP.GT.AND P2, PT, R3, 0x1, P1 ;  /* 0x000000010300780c */ /* 0x000fe20000f44270 */
[----:B------:R-:W-:Y:S02]  /*3a90*/  BSSY B1, `(.L_x_48) ;  /* 0x000000b000017945 */ /* 0x000fe40003800000 */
[----:B--2---:R-:W-:Y:S01]  /*3aa0*/  FMUL R5, R12, R49 ;  /* 0x000000310c057220 */ /* 0x004fe20000400000 */
[----:B------:R-:W-:-:S03]  /*3ab0*/  IADD3 R12, P4, R59, R40, RZ ;  /* 0x000000283b0c7210 */ /* 0x000fc60007f9e0ff */
[----:B------:R-:W-:Y:S02]  /*3ac0*/  FFMA R5, R34, R48, R5 ;  /* 0x0000003022057223 */ /* 0x000fe40000000005 */
[----:B------:R-:W-:-:S03]  /*3ad0*/  IMAD.X R13, R61, 0x1, R41, P4 ;  /* 0x000000013d0d7824 */ /* 0x000fc600020e0629 */
[----:B------:R-:W-:-:S05]  /*3ae0*/  F2FP.BF16.F32.PACK_AB R5, RZ, R5 ;  /* 0x00000005ff05723e */ /* 0x000fca00000010ff */
[----:B------:R2:W-:Y:S01]  /*3af0*/  @P3 STG.E.U16 desc[UR36][R12.64], R5 ;  /* 0x000000050c003986 */ /* 0x0005e2000c101524 */
[----:B------:R-:W-:Y:S05]  /*3b00*/  @!P2 BRA `(.L_x_49) ;  /* 0x00000000000ca947 */ /* 0x000fea0003800000 */
[----:B------:R-:W-:-:S05]  /*3b10*/  IADD3 R32, P3, R57, R10, RZ ;  /* 0x0000000a39207210 */ /* 0x000fca0007f7e0ff */
[----:B------:R-:W-:-:S05]  /*3b20*/  IMAD.X R33, R65, 0x1, R11, P3 ;  /* 0x0000000141217824 */ /* 0x000fca00018e060b */
[----:B------:R0:W5:Y:S03]  /*3b30*/  LDG.E.LTC128B.U16 R54, desc[UR36][R32.64] ;  /* 0x0000002420367981 */ /* 0x000166000c1e1520 */
.L_x_49:
[----:B------:R-:W-:Y:S05]  /*3b40*/  BSYNC B1 ;  /* 0x0000000000017941 */ /* 0x000fea0003800000 */
.L_x_48:
[----:B0----5:R-:W-:Y:S01]  /*3b50*/  IMAD.U32 R32, R54, 0x10000, RZ ;  /* 0x0001000036207824 */ /* 0x021fe200078e00ff */
[----:B-1-34-:R-:W-:Y:S02]  /*3b60*/  LOP3.LUT R53, R63, 0x10, RZ, 0xfc, !PT ;  /* 0x000000103f357812 */ /* 0x01afe400078efcff */
[----:B------:R-:W-:Y:S01]  /*3b70*/  ISETP.GT.AND P3, PT, R3, 0x8, P0 ;  /* 0x000000080300780c */ /* 0x000fe20000764270 */
[----:B------:R-:W-:Y:S01]  /*3b80*/  FMUL R32, R32, R49 ;  /* 0x0000003120207220 */ /* 0x000fe20000400000 */
[----:B------:R-:W-:-:S03]  /*3b90*/  IADD3 R34, P5, R53, R8, RZ ;  /* 0x0000000835227210 */ /* 0x000fc60007fbe0ff */
[----:B------:R-:W-:Y:S01]  /*3ba0*/  FFMA R35, R35, R48, R32 ;  /* 0x0000003023237223 */ /* 0x000fe20000000020 */
[----:B------:R-:W-:-:S04]  /*3bb0*/  IADD3 R32, P4, R55, R40, RZ ;  /* 0x0000002837207210 */ /* 0x000fc80007f9e0ff */
[----:B--2---:R-:W-:Y:S01]  /*3bc0*/  F2FP.BF16.F32.PACK_AB R5, RZ, R35 ;  /* 0x00000023ff05723e */ /* 0x004fe200000010ff */
[----:B------:R-:W-:Y:S02]  /*3bd0*/  IMAD.X R33, R61, 0x1, R41, P4 ;  /* 0x000000013d217824 */ /* 0x000fe400020e0629 */
[----:B------:R-:W-:Y:S01]  /*3be0*/  IMAD.X R35, R65, 0x1, R9, P5 ;  /* 0x0000000141237824 */ /* 0x000fe200028e0609 */
[----:B------:R-:W-:-:S05]  /*3bf0*/  PRMT R45, R5, 0x7610, R45 ;  /* 0x00007610052d7816 */ /* 0x000fca000000002d */
[----:B------:R0:W-:Y:S04]  /*3c00*/  @P2 STG.E.U16 desc[UR36][R32.64], R45 ;  /* 0x0000002d20002986 */ /* 0x0001e8000c101524 */
[----:B------:R-:W2:Y:S01]  /*3c10*/  @P3 LDG.E.LTC128B.U16 R54, desc[UR36][R34.64] ;  /* 0x0000002422363981 */ /* 0x000ea2000c1e1520 */
[----:B------:R-:W-:Y:S02]  /*3c20*/  LOP3.LUT R51, R59, 0x10, RZ, 0xfc, !PT ;  /* 0x000000103b337812 */ /* 0x000fe400078efcff */
[----:B------:R-:W-:Y:S02]  /*3c30*/  LOP3.LUT R47, R63, 0x12, RZ, 0xfc, !PT ;  /* 0x000000123f2f7812 */ /* 0x000fe400078efcff */
[----:B------:R-:W-:Y:S02]  /*3c40*/  ISETP.GT.AND P0, PT, R3, 0x9, P0 ;  /* 0x000000090300780c */ /* 0x000fe40000704270 */
[----:B------:R-:W-:-:S05]  /*3c50*/  IADD3 R8, P4, R47, R8, RZ ;  /* 0x000000082f087210 */ /* 0x000fca0007f9e0ff */
[----:B------:R-:W-:Y:S02]  /*3c60*/  IMAD.X R9, R65, 0x1, R9, P4 ;  /* 0x0000000141097824 */ /* 0x000fe400020e0609 */
[----:B--2---:R-:W-:-:S04]  /*3c70*/  IMAD.U32 R44, R54, 0x10000, RZ ;  /* 0x00010000362c7824 */ /* 0x004fc800078e00ff */
[----:B------:R-:W-:Y:S01]  /*3c80*/  FMUL R5, R44, R49 ;  /* 0x000000312c057220 */ /* 0x000fe20000400000 */
[----:B------:R-:W-:-:S03]  /*3c90*/  IADD3 R44, P2, R51, R6, RZ ;  /* 0x00000006332c7210 */ /* 0x000fc60007f5e0ff */
[----:B------:R-:W-:Y:S02]  /*3ca0*/  FFMA R5, R36, R48, R5 ;  /* 0x0000003024057223 */ /* 0x000fe40000000005 */
[----:B0-----:R-:W-:-:S03]  /*3cb0*/  IMAD.X R45, R61, 0x1, R7, P2 ;  /* 0x000000013d2d7824 */ /* 0x001fc600010e0607 */
[----:B------:R-:W-:-:S05]  /*3cc0*/  F2FP.BF16.F32.PACK_AB R5, RZ, R5 ;  /* 0x00000005ff05723e */ /* 0x000fca00000010ff */
[----:B------:R0:W-:Y:S04]  /*3cd0*/  @P3 STG.E.U16 desc[UR36][R44.64], R5 ;  /* 0x000000052c003986 */ /* 0x0001e8000c101524 */
[----:B------:R-:W2:Y:S01]  /*3ce0*/  @P0 LDG.E.LTC128B.U16 R54, desc[UR36][R8.64] ;  /* 0x0000002408360981 */ /* 0x000ea2000c1e1520 */
[----:B------:R-:W-:Y:S01]  /*3cf0*/  LOP3.LUT R33, R59, 0x12, RZ, 0xfc, !PT ;  /* 0x000000123b217812 */ /* 0x000fe200078efcff */
[----:B------:R-:W-:Y:S01]  /*3d00*/  BSSY B1, `(.L_x_50) ;  /* 0x000000d000017945 */ /* 0x000fe20003800000 */
[----:B------:R-:W-:Y:S02]  /*3d10*/  ISETP.GT.AND P2, PT, R3, 0x8, P1 ;  /* 0x000000080300780c */ /* 0x000fe40000f44270 */
[----:B------:R-:W-:-:S05]  /*3d20*/  IADD3 R6, P3, R33, R6, RZ ;  /* 0x0000000621067210 */ /* 0x000fca0007f7e0ff */
[----:B------:R-:W-:Y:S02]  /*3d30*/  IMAD.X R7, R61, 0x1, R7, P3 ;  /* 0x000000013d077824 */ /* 0x000fe400018e0607 */
[----:B--2---:R-:W-:-:S04]  /*3d40*/  IMAD.U32 R32, R54, 0x10000, RZ ;  /* 0x0001000036207824 */ /* 0x004fc800078e00ff */
[----:B------:R-:W-:-:S04]  /*3d50*/  FMUL R32, R32, R49 ;  /* 0x0000003120207220 */ /* 0x000fc80000400000 */
[----:B------:R-:W-:-:S05]  /*3d60*/  FFMA R32, R37, R48, R32 ;  /* 0x0000003025207223 */ /* 0x000fca0000000020 */
[----:B------:R-:W-:-:S05]  /*3d70*/  F2FP.BF16.F32.PACK_AB R32, RZ, R32 ;  /* 0x00000020ff20723e */ /* 0x000fca00000010ff */
[----:B------:R0:W-:Y:S01]  /*3d80*/  @P0 STG.E.U16 desc[UR36][R6.64], R32 ;  /* 0x0000002006000986 */ /* 0x0001e2000c101524 */
[----:B------:R-:W-:Y:S05]  /*3d90*/  @!P2 BRA `(.L_x_51) ;  /* 0x00000000000ca947 */ /* 0x000fea0003800000 */
[----:B0-----:R-:W-:-:S05]  /*3da0*/  IADD3 R6, P0, R53, R10, RZ ;  /* 0x0000000a35067210 */ /* 0x001fca0007f1e0ff */
[----:B------:R-:W-:-:S05]  /*3db0*/  IMAD.X R7, R65, 0x1, R11, P0 ;  /* 0x0000000141077824 */ /* 0x000fca00000e060b */
[----:B------:R1:W5:Y:S03]  /*3dc0*/  LDG.E.LTC128B.U16 R54, desc[UR36][R6.64] ;  /* 0x0000002406367981 */ /* 0x000366000c1e1520 */
.L_x_51:
[----:B------:R-:W-:Y:S05]  /*3dd0*/  BSYNC B1 ;  /* 0x0000000000017941 */ /* 0x000fea0003800000 */
.L_x_50:
[----:B01---5:R-:W-:Y:S01]  /*3de0*/  IMAD.U32 R6, R54, 0x10000, RZ ;  /* 0x0001000036067824 */ /* 0x023fe200078e00ff */
[----:B------:R-:W-:Y:S01]  /*3df0*/  ISETP.GT.AND P1, PT, R3, 0x9, P1 ;  /* 0x000000090300780c */ /* 0x000fe20000f24270 */
[----:B------:R-:W-:Y:S02]  /*3e00*/  BSSY B1, `(.L_x_52) ;  /* 0x000000b000017945 */ /* 0x000fe40003800000 */
[----:B------:R-:W-:Y:S01]  /*3e10*/  FMUL R5, R6, R49 ;  /* 0x0000003106057220 */ /* 0x000fe20000400000 */
[----:B------:R-:W-:-:S03]  /*3e20*/  IADD3 R6, P0, R51, R40, RZ ;  /* 0x0000002833067210 */ /* 0x000fc60007f1e0ff */
[----:B------:R-:W-:Y:S02]  /*3e30*/  FFMA R5, R38, R48, R5 ;  /* 0x0000003026057223 */ /* 0x000fe40000000005 */
[----:B------:R-:W-:Y:S01]  /*3e40*/  IMAD.X R7, R61, 0x1, R41, P0 ;  /* 0x000000013d077824 */ /* 0x000fe200000e0629 */
[----:B------:R-:W-:Y:S02]  /*3e50*/  IADD3 R8, P0, R47, R10, RZ ;  /* 0x0000000a2f087210 */ /* 0x000fe40007f1e0ff */
[----:B------:R-:W-:-:S03]  /*3e60*/  F2FP.BF16.F32.PACK_AB R5, RZ, R5 ;  /* 0x00000005ff05723e */ /* 0x000fc600000010ff */
[----:B------:R-:W-:Y:S02]  /*3e70*/  IMAD.X R9, R65, 0x1, R11, P0 ;  /* 0x0000000141097824 */ /* 0x000fe400000e060b */
[----:B------:R0:W-:Y:S01]  /*3e80*/  @P2 STG.E.U16 desc[UR36][R6.64], R5 ;  /* 0x0000000506002986 */ /* 0x0001e2000c101524 */
[----:B------:R-:W-:Y:S05]  /*3e90*/  @!P1 BRA `(.L_x_53) ;  /* 0x0000000000049947 */ /* 0x000fea0003800000 */
[----:B------:R1:W5:Y:S02]  /*3ea0*/  LDG.E.LTC128B.U16 R54, desc[UR36][R8.64] ;  /* 0x0000002408367981 */ /* 0x000364000c1e1520 */
.L_x_53:
[----:B------:R-:W-:Y:S05]  /*3eb0*/  BSYNC B1 ;  /* 0x0000000000017941 */ /* 0x000fea0003800000 */
.L_x_52:
[----:B0----5:R-:W-:Y:S01]  /*3ec0*/  IMAD.U32 R6, R54, 0x10000, RZ ;  /* 0x0001000036067824 */ /* 0x021fe200078e00ff */
[----:B------:R-:W-:Y:S01]  /*3ed0*/  ISETP.GT.AND P0, PT, R4, 0x100, PT ;  /* 0x000001000400780c */ /* 0x000fe20003f04270 */
[----:B------:R-:W-:Y:S02]  /*3ee0*/  BSSY B1, `(.L_x_54) ;  /* 0x000000c000017945 */ /* 0x000fe40003800000 */
[----:B------:R-:W-:Y:S01]  /*3ef0*/  FMUL R6, R6, R49 ;  /* 0x0000003106067220 */ /* 0x000fe20000400000 */
[----:B------:R-:W-:-:S03]  /*3f00*/  ISETP.GT.AND P2, PT, R3, RZ, P0 ;  /* 0x000000ff0300720c */ /* 0x000fc60000744270 */
[----:B------:R-:W-:Y:S01]  /*3f10*/  FFMA R39, R39, R48, R6 ;  /* 0x0000003027277223 */ /* 0x000fe20000000006 */
[----:B------:R-:W-:-:S04]  /*3f20*/  IADD3 R6, P3, R33, R40, RZ ;  /* 0x0000002821067210 */ /* 0x000fc80007f7e0ff */
[----:B------:R-:W-:Y:S01]  /*3f30*/  F2FP.BF16.F32.PACK_AB R39, RZ, R39 ;  /* 0x00000027ff27723e */ /* 0x000fe200000010ff */
[----:B------:R-:W-:-:S05]  /*3f40*/  IMAD.X R7, R61, 0x1, R41, P3 ;  /* 0x000000013d077824 */ /* 0x000fca00018e0629 */
[----:B------:R0:W-:Y:S01]  /*3f50*/  @P1 STG.E.U16 desc[UR36][R6.64], R39 ;  /* 0x0000002706001986 */ /* 0x0001e2000c101524 */
[----:B------:R-:W-:Y:S05]  /*3f60*/  @!P2 BRA `(.L_x_55) ;  /* 0x00000000000ca947 */ /* 0x000fea0003800000 */
[----:B0-----:R-:W-:-:S05]  /*3f70*/  IADD3 R6, P1, R14, R63, RZ ;  /* 0x0000003f0e067210 */ /* 0x001fca0007f3e0ff */
[----:B------:R-:W-:-:S05]  /*3f80*/  IMAD.X R7, R15, 0x1, R65, P1 ;  /* 0x000000010f077824 */ /* 0x000fca00008e0641 */
[----:B------:R2:W5:Y:S03]  /*3f90*/  LDG.E.LTC128B.U16 R54, desc[UR36][R6.64] ;  /* 0x0000002406367981 */ /* 0x000566000c1e1520 */
.L_x_55:
[----:B------:R-:W-:Y:S05]  /*3fa0*/  BSYNC B1 ;  /* 0x0000000000017941 */ /* 0x000fea0003800000 */
.L_x_54:
[----:B0-2--5:R-:W-:Y:S01]  /*3fb0*/  IMAD.U32 R6, R54, 0x10000, RZ ;  /* 0x0001000036067824 */ /* 0x025fe200078e00ff */
[----:B------:R-:W-:Y:S01]  /*3fc0*/  ISETP.GT.AND P3, PT, R3, 0x1, P0 ;  /* 0x000000010300780c */ /* 0x000fe20000764270 */
[----:B------:R-:W-:Y:S02]  /*3fd0*/  BSSY B1, `(.L_x_56) ;  /* 0x000000b000017945 */ /* 0x000fe40003800000 */
[----:B------:R-:W-:Y:S01]  /*3fe0*/  FMUL R5, R6, R49 ;  /* 0x0000003106057220 */ /* 0x000fe20000400000 */
[----:B------:R-:W-:-:S03]  /*3ff0*/  IADD3 R6, P1, R42, R59, RZ ;  /* 0x0000003b2a067210 */ /* 0x000fc60007f3e0ff */
[----:B------:R-:W-:Y:S02]  /*4000*/  FFMA R5, R24, R48, R5 ;  /* 0x0000003018057223 */ /* 0x000fe40000000005 */
[----:B------:R-:W-:-:S03]  /*4010*/  IMAD.X R7, R43, 0x1, R61, P1 ;  /* 0x000000012b077824 */ /* 0x000fc600008e063d */
[----:B------:R-:W-:-:S05]  /*4020*/  F2FP.BF16.F32.PACK_AB R5, RZ, R5 ;  /* 0x00000005ff05723e */ /* 0x000fca00000010ff */
[----:B------:R0:W-:Y:S01]  /*4030*/  @P2 STG.E.U16 desc[UR36][R6.64], R5 ;  /* 0x0000000506002986 */ /* 0x0001e2000c101524 */
[----:B------:R-:W-:Y:S05]  /*4040*/  @!P3 BRA `(.L_x_57) ;  /* 0x00000000000cb947 */ /* 0x000fea0003800000 */
[----:B0-----:R-:W-:-:S05]  /*4050*/  IADD3 R6, P1, R57, R14, RZ ;  /* 0x0000000e39067210 */ /* 0x001fca0007f3e0ff */
[----:B------:R-:W-:-:S05]  /*4060*/  IMAD.X R7, R15, 0x1, R65, P1 ;  /* 0x000000010f077824 */ /* 0x000fca00008e0641 */
[----:B------:R2:W5:Y:S03]  /*4070*/  LDG.E.LTC128B.U16 R54, desc[UR36][R6.64] ;  /* 0x0000002406367981 */ /* 0x000566000c1e1520 */
.L_x_57:
[----:B------:R-:W-:Y:S05]  /*4080*/  BSYNC B1 ;  /* 0x0000000000017941 */ /* 0x000fea0003800000 */
.L_x_56:
[----:B0-2--5:R-:W-:Y:S01]  /*4090*/  IMAD.U32 R6, R54, 0x10000, RZ ;  /* 0x0001000036067824 */ /* 0x025fe200078e00ff */
[----:B------:R-:W-:Y:S01]  /*40a0*/  ISETP.GT.AND P1, PT, R4, 0x108, PT ;  /* 0x000001080400780c */ /* 0x000fe20003f24270 */
[----:B------:R-:W-:Y:S01]  /*40b0*/  BSSY B1, `(.L_x_58) ;  /* 0x000000c000017945 */ /* 0x000fe20003800000 */
[----:B------:R-:W-:Y:S01]  /*40c0*/  IADD3 R4, P4, R55, R42, RZ ;  /* 0x0000002a37047210 */ /* 0x000fe20007f9e0ff */
[----:B------:R-:W-:Y:S01]  /*40d0*/  FMUL R6, R6, R49 ;  /* 0x0000003106067220 */ /* 0x000fe20000400000 */
[----:B------:R-:W-:-:S03]  /*40e0*/  ISETP.GT.AND P2, PT, R3, RZ, P1 ;  /* 0x000000ff0300720c */ /* 0x000fc60000f44270 */
[----:B------:R-:W-:Y:S01]  /*40f0*/  FFMA R6, R25, R48, R6 ;  /* 0x0000003019067223 */ /* 0x000fe20000000006 */
[----:B------:R-:W-:-:S04]  /*4100*/  IMAD.X R5, R43, 0x1, R61, P4 ;  /* 0x000000012b057824 */ /* 0x000fc800020e063d */
[----:B------:R-:W-:-:S05]  /*4110*/  F2FP.BF16.F32.PACK_AB R6, RZ, R6 ;  /* 0x00000006ff06723e */ /* 0x000fca00000010ff */
[----:B------:R0:W-:Y:S01]  /*4120*/  @P3 STG.E.U16 desc[UR36][R4.64], R6 ;  /* 0x0000000604003986 */ /* 0x0001e2000c101524 */
[----:B------:R-:W-:Y:S05]  /*4130*/  @!P2 BRA `(.L_x_59) ;  /* 0x00000000000ca947 */ /* 0x000fea0003800000 */
[----:B0-----:R-:W-:-:S05]  /*4140*/  IADD3 R4, P3, R20, R63, RZ ;  /* 0x0000003f14047210 */ /* 0x001fca0007f7e0ff */
[----:B------:R-:W-:-:S05]  /*4150*/  IMAD.X R5, R21, 0x1, R65, P3 ;  /* 0x0000000115057824 */ /* 0x000fca00018e0641 */
[----:B------:R2:W5:Y:S03]  /*4160*/  LDG.E.LTC128B.U16 R54, desc[UR36][R4.64] ;  /* 0x0000002404367981 */ /* 0x000566000c1e1520 */
.L_x_59:
[----:B------:R-:W-:Y:S05]  /*4170*/  BSYNC B1 ;  /* 0x0000000000017941 */ /* 0x000fea0003800000 */
.L_x_58:
[----:B0-2--5:R-:W-:Y:S01]  /*4180*/  IMAD.U32 R4, R54, 0x10000, RZ ;  /* 0x0001000036047824 */ /* 0x025fe200078e00ff */
[----:B------:R-:W-:Y:S01]  /*4190*/  ISETP.GT.AND P3, PT, R3, 0x1, P1 ;  /* 0x000000010300780c */ /* 0x000fe20000f64270 */
[----:B------:R-:W-:Y:S02]  /*41a0*/  BSSY B1, `(.L_x_60) ;  /* 0x000000b000017945 */ /* 0x000fe40003800000 */
[----:B------:R-:W-:Y:S01]  /*41b0*/  FMUL R5, R4, R49 ;  /* 0x0000003104057220 */ /* 0x000fe20000400000 */
[----:B------:R-:W-:-:S03]  /*41c0*/  IADD3 R4, P4, R12, R59, RZ ;  /* 0x0000003b0c047210 */ /* 0x000fc60007f9e0ff */
[----:B------:R-:W-:-:S05]  /*41d0*/  FFMA R5, R26, R48, R5 ;  /* 0x000000301a057223 */ /* 0x000fca0000000005 */
[----:B------:R-:W-:Y:S01]  /*41e0*/  F2FP.BF16.F32.PACK_AB R6, RZ, R5 ;  /* 0x00000005ff06723e */ /* 0x000fe200000010ff */
[----:B------:R-:W-:-:S05]  /*41f0*/  IMAD.X R5, R13, 0x1, R61, P4 ;  /* 0x000000010d057824 */ /* 0x000fca00020e063d */
[----:B------:R0:W-:Y:S01]  /*4200*/  @P2 STG.E.U16 desc[UR36][R4.64], R6 ;  /* 0x0000000604002986 */ /* 0x0001e2000c101524 */
[----:B------:R-:W-:Y:S05]  /*4210*/  @!P3 BRA `(.L_x_61) ;  /* 0x00000000000cb947 */ /* 0x000fea0003800000 */
[----:B0-----:R-:W-:-:S05]  /*4220*/  IADD3 R4, P2, R20, R57, RZ ;  /* 0x0000003914047210 */ /* 0x001fca0007f5e0ff */
[----:B------:R-:W-:-:S05]  /*4230*/  IMAD.X R5, R21, 0x1, R65, P2 ;  /* 0x0000000115057824 */ /* 0x000fca00010e0641 */
[----:B------:R2:W5:Y:S03]  /*4240*/  LDG.E.LTC128B.U16 R54, desc[UR36][R4.64] ;  /* 0x0000002404367981 */ /* 0x000566000c1e1520 */
.L_x_61:
[----:B------:R-:W-:Y:S05]  /*4250*/  BSYNC B1 ;  /* 0x0000000000017941 */ /* 0x000fea0003800000 */
.L_x_60:
[----:B0-2--5:R-:W-:Y:S01]  /*4260*/  IMAD.U32 R4, R54, 0x10000, RZ ;  /* 0x0001000036047824 */ /* 0x025fe200078e00ff */
[----:B------:R-:W-:Y:S01]  /*4270*/  ISETP.GT.AND P2, PT, R3, 0x8, P0 ;  /* 0x000000080300780c */ /* 0x000fe20000744270 */
[----:B------:R-:W-:Y:S02]  /*4280*/  BSSY B1, `(.L_x_62) ;  /* 0x000000b000017945 */ /* 0x000fe40003800000 */
[----:B------:R-:W-:-:S04]  /*4290*/  FMUL R4, R4, R49 ;  /* 0x0000003104047220 */ /* 0x000fc80000400000 */
        /* <DEDUP_REMOVED lines=9> */
.L_x_63:
[----:B------:R-:W-:Y:S05]  /*4330*/  BSYNC B1 ;  /* 0x0000000000017941 */ /* 0x000fea0003800000 */
.L_x_62:
[----:B0-2--5:R-:W-:Y:S01]  /*4340*/  IMAD.U32 R4, R54, 0x10000, RZ ;  /* 0x0001000036047824 */ /* 0x025fe200078e00ff */
[----:B------:R-:W-:Y:S01]  /*4350*/  ISETP.GT.AND P0, PT, R3, 0x9, P0 ;  /* 0x000000090300780c */ /* 0x000fe20000704270 */
[----:B------:R-:W-:Y:S02]  /*4360*/  BSSY B1, `(.L_x_64) ;  /* 0x000000c000017945 */ /* 0x000fe40003800000 */
[----:B------:R-:W-:Y:S01]  /*4370*/  FMUL R5, R4, R49 ;  /* 0x0000003104057220 */ /* 0x000fe20000400000 */
[----:B------:R-:W-:-:S03]  /*4380*/  IADD3 R4, P3, R51, R42, RZ ;  /* 0x0000002a33047210 */ /* 0x000fc60007f7e0ff */
[----:B------:R-:W-:-:S05]  /*4390*/  FFMA R5, R28, R48, R5 ;  /* 0x000000301c057223 */ /* 0x000fca0000000005 */
[----:B------:R-:W-:Y:S01]  /*43a0*/  F2FP.BF16.F32.PACK_AB R7, RZ, R5 ;  /* 0x00000005ff07723e */ /* 0x000fe200000010ff */
[----:B------:R-:W-:Y:S01]  /*43b0*/  IMAD.X R5, R43, 0x1, R61, P3 ;  /* 0x000000012b057824 */ /* 0x000fe200018e063d */
[----:B------:R-:W-:Y:S02]  /*43c0*/  IADD3 R6, P3, R47, R14, RZ ;  /* 0x0000000e2f067210 */ /* 0x000fe40007f7e0ff */
[----:B-1----:R-:W-:-:S03]  /*43d0*/  PRMT R8, R7, 0x7610, R8 ;  /* 0x0000761007087816 */ /* 0x002fc60000000008 */
[----:B------:R-:W-:Y:S02]  /*43e0*/  IMAD.X R7, R15, 0x1, R65, P3 ;  /* 0x000000010f077824 */ /* 0x000fe400018e0641 */
[----:B------:R0:W-:Y:S01]  /*43f0*/  @P2 STG.E.U16 desc[UR36][R4.64], R8 ;  /* 0x0000000804002986 */ /* 0x0001e2000c101524 */
[----:B------:R-:W-:Y:S05]  /*4400*/  @!P0 BRA `(.L_x_65) ;  /* 0x0000000000048947 */ /* 0x000fea0003800000 */
[----:B------:R1:W5:Y:S02]  /*4410*/  LDG.E.LTC128B.U16 R54, desc[UR36][R6.64] ;  /* 0x0000002406367981 */ /* 0x000364000c1e1520 */
.L_x_65:
[----:B------:R-:W-:Y:S05]  /*4420*/  BSYNC B1 ;  /* 0x0000000000017941 */ /* 0x000fea0003800000 */
.L_x_64:
[----:B0----5:R-:W-:Y:S01]  /*4430*/  IMAD.U32 R4, R54, 0x10000, RZ ;  /* 0x0001000036047824 */ /* 0x021fe200078e00ff */
        /* <DEDUP_REMOVED lines=12> */
.L_x_67:
[----:B------:R-:W-:Y:S05]  /*4500*/  BSYNC B1 ;  /* 0x0000000000017941 */ /* 0x000fea0003800000 */
.L_x_66:
[----:B0-2--5:R-:W-:Y:S01]  /*4510*/  IMAD.U32 R4, R54, 0x10000, RZ ;  /* 0x0001000036047824 */ /* 0x025fe200078e00ff */
[----:B------:R-:W-:Y:S01]  /*4520*/  ISETP.GT.AND P1, PT, R3, 0x9, P1 ;  /* 0x000000090300780c */ /* 0x000fe20000f24270 */
[----:B------:R-:W-:Y:S02]  /*4530*/  BSSY B1, `(.L_x_68) ;  /* 0x000000c000017945 */ /* 0x000fe40003800000 */
[----:B------:R-:W-:Y:S01]  /*4540*/  FMUL R5, R4, R49 ;  /* 0x0000003104057220 */ /* 0x000fe20000400000 */
[----:B------:R-:W-:-:S03]  /*4550*/  IADD3 R4, P0, R51, R12, RZ ;  /* 0x0000000c33047210 */ /* 0x000fc60007f1e0ff */
[----:B------:R-:W-:-:S05]  /*4560*/  FFMA R5, R30, R48, R5 ;  /* 0x000000301e057223 */ /* 0x000fca0000000005 */
[----:B-1----:R-:W-:Y:S01]  /*4570*/  F2FP.BF16.F32.PACK_AB R6, RZ, R5 ;  /* 0x00000005ff06723e */ /* 0x002fe200000010ff */
[----:B------:R-:W-:-:S03]  /*4580*/  IMAD.X R5, R13, 0x1, R61, P0 ;  /* 0x000000010d057824 */ /* 0x000fc600000e063d */
[----:B------:R-:W-:Y:S02]  /*4590*/  PRMT R7, R6, 0x7610, R7 ;  /* 0x0000761006077816 */ /* 0x000fe40000000007 */
[----:B------:R-:W-:-:S03]  /*45a0*/  IADD3 R6, P0, R47, R20, RZ ;  /* 0x000000142f067210 */ /* 0x000fc60007f1e0ff */
[----:B------:R0:W-:Y:S02]  /*45b0*/  @P3 STG.E.U16 desc[UR36][R4.64], R7 ;  /* 0x0000000704003986 */ /* 0x0001e4000c101524 */
[----:B0-----:R-:W-:Y:S01]  /*45c0*/  IMAD.X R7, R21, 0x1, R65, P0 ;  /* 0x0000000115077824 */ /* 0x001fe200000e0641 */
[----:B------:R-:W-:Y:S07]  /*45d0*/  @!P1 BRA `(.L_x_69) ;  /* 0x0000000000049947 */ /* 0x000fee0003800000 */
[----:B------:R0:W5:Y:S02]  /*45e0*/  LDG.E.LTC128B.U16 R54, desc[UR36][R6.64] ;  /* 0x0000002406367981 */ /* 0x000164000c1e1520 */
.L_x_69:
[----:B------:R-:W-:Y:S05]  /*45f0*/  BSYNC B1 ;  /* 0x0000000000017941 */ /* 0x000fea0003800000 */
.L_x_68:
[----:B------:R-:W-:Y:S05]  /*4600*/  @!P1 BRA `(.L_x_70) ;  /* 0x0000000800609947 */ /* 0x000fea0003800000 */
[----:B-----5:R-:W-:Y:S01]  /*4610*/  IMAD.U32 R54, R54, 0x10000, RZ ;  /* 0x0001000036367824 */ /* 0x020fe200078e00ff */
[----:B------:R-:W-:-:S03]  /*4620*/  IADD3 R4, P0, R33, R12, RZ ;  /* 0x0000000c21047210 */ /* 0x000fc60007f1e0ff */
[----:B------:R-:W-:Y:S02]  /*4630*/  FMUL R54, R54, R49 ;  /* 0x0000003136367220 */ /* 0x000fe40000400000 */
[----:B------:R-:W-:Y:S02]  /*4640*/  IMAD.X R5, R13, 0x1, R61, P0 ;  /* 0x000000010d057824 */ /* 0x000fe400000e063d */
[----:B------:R-:W-:-:S05]  /*4650*/  FFMA R54, R31, R48, R54 ;  /* 0x000000301f367223 */ /* 0x000fca0000000036 */
[----:B------:R-:W-:-:S05]  /*4660*/  F2FP.BF16.F32.PACK_AB R54, RZ, R54 ;  /* 0x00000036ff36723e */ /* 0x000fca00000010ff */
[----:B------:R1:W-:Y:S01]  /*4670*/  STG.E.U16 desc[UR36][R4.64], R54 ;  /* 0x0000003604007986 */ /* 0x0003e2000c101524 */
[----:B------:R-:W-:Y:S05]  /*4680*/  BRA `(.L_x_70) ;  /* 0x0000000800407947 */ /* 0x000fea0003800000 */
.L_x_33:
[----:B------:R-:W-:Y:S01]  /*4690*/  ULDC.64 UR4, c[0x0][0x5c0] ;  /* 0x0001700000047ab9 */ /* 0x000fe20000000a00 */
[-C--:B------:R-:W-:Y:S01]  /*46a0*/  FMUL R40, R40, R48.reuse ;  /* 0x0000003028287220 */ /* 0x080fe20000400000 */
[----:B------:R-:W-:Y:S01]  /*46b0*/  LEA R6, P1, R52, UR4, 0x1 ;  /* 0x0000000434067c11 */ /* 0x000fe2000f8208ff */
[-C--:B------:R-:W-:Y:S01]  /*46c0*/  FMUL R41, R41, R48.reuse ;  /* 0x0000003029297220 */ /* 0x080fe20000400000 */
[----:B------:R-:W-:Y:S01]  /*46d0*/  ISETP.GT.AND P3, PT, R3, 0x1, P0 ;  /* 0x000000010300780c */ /* 0x000fe20000764270 */
[----:B------:R-:W-:Y:S01]  /*46e0*/  FMUL R42, R42, R48 ;  /* 0x000000302a2a7220 */ /* 0x000fe20000400000 */
[----:B------:R-:W-:Y:S01]  /*46f0*/  F2FP.BF16.F32.PACK_AB R40, RZ, R40 ;  /* 0x00000028ff28723e */ /* 0x000fe200000010ff */
[-C--:B------:R-:W-:Y:S01]  /*4700*/  FMUL R43, R43, R48.reuse ;  /* 0x000000302b2b7220 */ /* 0x080fe20000400000 */
[----:B------:R-:W-:Y:S01]  /*4710*/  LEA.HI.X R7, R52, UR5, R67, 0x1, P1 ;  /* 0x0000000534077c11 */ /* 0x000fe200088f0c43 */
[-C--:B------:R-:W-:Y:S01]  /*4720*/  FMUL R44, R44, R48.reuse ;  /* 0x000000302c2c7220 */ /* 0x080fe20000400000 */
[----:B------:R-:W-:Y:S01]  /*4730*/  ISETP.GT.AND P1, PT, R4, 0x8, PT ;  /* 0x000000080400780c */ /* 0x000fe20003f24270 */
[-C--:B------:R-:W-:Y:S01]  /*4740*/  FMUL R45, R45, R48.reuse ;  /* 0x000000302d2d7220 */ /* 0x080fe20000400000 */
[----:B------:R-:W-:Y:S01]  /*4750*/  F2FP.BF16.F32.PACK_AB R41, RZ, R41 ;  /* 0x00000029ff29723e */ /* 0x000fe200000010ff */
[----:B------:R-:W-:Y:S01]  /*4760*/  @P2 STG.E.U16 desc[UR36][R6.64], R40 ;  /* 0x0000002806002986 */ /* 0x000fe2000c101524 */
[C---:B------:R-:W-:Y:S01]  /*4770*/  ISETP.GT.AND P2, PT, R3.reuse, RZ, P1 ;  /* 0x000000ff0300720c */ /* 0x040fe20000f44270 */
[----:B------:R-:W-:Y:S01]  /*4780*/  FMUL R46, R46, R48 ;  /* 0x000000302e2e7220 */ /* 0x000fe20000400000 */
[----:B------:R-:W-:Y:S01]  /*4790*/  LEA R8, P5, R12, R6, 0x4 ;  /* 0x000000060c087211 */ /* 0x000fe200078a20ff */
[----:B------:R0:W-:Y:S01]  /*47a0*/  @P3 STG.E.U16 desc[UR36][R6.64+0x2], R41 ;  /* 0x0000022906003986 */ /* 0x0001e2000c101524 */
[----:B------:R-:W-:Y:S01]  /*47b0*/  ISETP.GT.AND P3, PT, R3, 0x1, P1 ;  /* 0x000000010300780c */ /* 0x000fe20000f64270 */
[----:B------:R-:W-:Y:S01]  /*47c0*/  FMUL R47, R47, R48 ;  /* 0x000000302f2f7220 */ /* 0x000fe20000400000 */
[----:B------:R-:W-:Y:S01]  /*47d0*/  F2FP.BF16.F32.PACK_AB R42, RZ, R42 ;  /* 0x0000002aff2a723e */ /* 0x000fe200000010ff */
[-C--:B------:R-:W-:Y:S01]  /*47e0*/  FMUL R32, R32, R48.reuse ;  /* 0x0000003020207220 */ /* 0x080fe20000400000 */
[----:B------:R-:W-:Y:S01]  /*47f0*/  LEA.HI.X R9, R12, R7, R13, 0x4, P5 ;  /* 0x000000070c097211 */ /* 0x000fe200028f240d */
[-C--:B------:R-:W-:Y:S01]  /*4800*/  FMUL R33, R33, R48.reuse ;  /* 0x0000003021217220 */ /* 0x080fe20000400000 */
[C---:B------:R-:W-:Y:S01]  /*4810*/  ISETP.GT.AND P4, PT, R3.reuse, 0x8, P0 ;  /* 0x000000080300780c */ /* 0x040fe20000784270 */
[-C--:B------:R-:W-:Y:S01]  /*4820*/  FMUL R34, R34, R48.reuse ;  /* 0x0000003022227220 */ /* 0x080fe20000400000 */
[----:B------:R-:W-:Y:S01]  /*4830*/  ISETP.GT.AND P0, PT, R3, 0x9, P0 ;  /* 0x000000090300780c */ /* 0x000fe20000704270 */
[----:B------:R-:W-:Y:S01]  /*4840*/  @P2 STG.E.U16 desc[UR36][R8.64], R42 ;  /* 0x0000002a08002986 */ /* 0x000fe2000c101524 */
[----:B------:R-:W-:Y:S01]  /*4850*/  F2FP.BF16.F32.PACK_AB R43, RZ, R43 ;  /* 0x0000002bff2b723e */ /* 0x000fe200000010ff */
[-C--:B------:R-:W-:Y:S01]  /*4860*/  FMUL R35, R35, R48.reuse ;  /* 0x0000003023237220 */ /* 0x080fe20000400000 */
[C---:B------:R-:W-:Y:S01]  /*4870*/  ISETP.GT.AND P2, PT, R3.reuse, 0x8, P1 ;  /* 0x000000080300780c */ /* 0x040fe20000f44270 */
[-C--:B------:R-:W-:Y:S01]  /*4880*/  FMUL R36, R36, R48.reuse ;  /* 0x0000003024247220 */ /* 0x080fe20000400000 */
[----:B------:R-:W-:Y:S01]  /*4890*/  ISETP.GT.AND P1, PT, R3, 0x9, P1 ;  /* 0x000000090300780c */ /* 0x000fe20000f24270 */
[----:B------:R-:W-:Y:S01]  /*48a0*/  FMUL R37, R37, R48 ;  /* 0x0000003025257220 */ /* 0x000fe20000400000 */
[----:B------:R-:W-:Y:S01]  /*48b0*/  PRMT R5, R43, 0x7610, R5 ;  /* 0x000076102b057816 */ /* 0x000fe20000000005 */
[----:B------:R-:W-:Y:S01]  /*48c0*/  IMAD.SHL.U32 R43, R12, 0x100, RZ ;  /* 0x000001000c2b7824 */ /* 0x000fe200078e00ff */
[----:B------:R-:W-:Y:S01]  /*48d0*/  F2FP.BF16.F32.PACK_AB R44, RZ, R44 ;  /* 0x0000002cff2c723e */ /* 0x000fe200000010ff */
[----:B------:R-:W-:Y:S01]  /*48e0*/  FMUL R38, R38, R48 ;  /* 0x0000003026267220 */ /* 0x000fe20000400000 */
[----:B------:R-:W-:Y:S01]  /*48f0*/  F2FP.BF16.F32.PACK_AB R45, RZ, R45 ;  /* 0x0000002dff2d723e */ /* 0x000fe200000010ff */
[----:B------:R-:W-:Y:S01]  /*4900*/  @P3 STG.E.U16 desc[UR36][R8.64+0x2], R5 ;  /* 0x0000020508003986 */ /* 0x000fe2000c101524 */
[----:B------:R-:W-:Y:S01]  /*4910*/  F2FP.BF16.F32.PACK_AB R46, RZ, R46 ;  /* 0x0000002eff2e723e */ /* 0x000fe200000010ff */
[-C--:B------:R-:W-:Y:S01]  /*4920*/  FMUL R39, R39, R48.reuse ;  /* 0x0000003027277220 */ /* 0x080fe20000400000 */
[----:B------:R-:W-:Y:S01]  /*4930*/  ISETP.GT.AND P3, PT, R4, 0x80, PT ;  /* 0x000000800400780c */ /* 0x000fe20003f64270 */
[----:B------:R-:W-:Y:S01]  /*4940*/  @P4 STG.E.U16 desc[UR36][R6.64+0x10], R44 ;  /* 0x0000102c06004986 */ /* 0x000fe2000c101524 */
[----:B------:R-:W-:Y:S01]  /*4950*/  F2FP.BF16.F32.PACK_AB R47, RZ, R47 ;  /* 0x0000002fff2f723e */ /* 0x000fe200000010ff */
[-C--:B------:R-:W-:Y:S01]  /*4960*/  FMUL R24, R24, R48.reuse ;  /* 0x0000003018187220 */ /* 0x080fe20000400000 */
[----:B0-----:R-:W-:Y:S01]  /*4970*/  SHF.L.U64.HI R41, R12, 0x8, R13 ;  /* 0x000000080c297819 */ /* 0x001fe2000001020d */
[----:B------:R0:W-:Y:S01]  /*4980*/  @P0 STG.E.U16 desc[UR36][R6.64+0x12], R45 ;  /* 0x0000122d06000986 */ /* 0x0001e2000c101524 */
[----:B------:R-:W-:Y:S01]  /*4990*/  ISETP.GT.AND P0, PT, R3, RZ, P3 ;  /* 0x000000ff0300720c */ /* 0x000fe20001f04270 */
[----:B------:R-:W-:Y:S01]  /*49a0*/  FMUL R25, R25, R48 ;  /* 0x0000003019197220 */ /* 0x000fe20000400000 */
[----:B------:R-:W-:Y:S01]  /*49b0*/  F2FP.BF16.F32.PACK_AB R32, RZ, R32 ;  /* 0x00000020ff20723e */ /* 0x000fe200000010ff */
[----:B------:R-:W-:Y:S01]  /*49c0*/  @P2 STG.E.U16 desc[UR36][R8.64+0x10], R46 ;  /* 0x0000102e08002986 */ /* 0x000fe2000c101524 */
[----:B------:R-:W-:Y:S01]  /*49d0*/  ISETP.GT.AND P2, PT, R4, 0x88, PT ;  /* 0x000000880400780c */ /* 0x000fe20003f44270 */
[----:B------:R-:W-:Y:S01]  /*49e0*/  FMUL R26, R26, R48 ;  /* 0x000000301a1a7220 */ /* 0x000fe20000400000 */
[----:B------:R-:W-:Y:S01]  /*49f0*/  F2FP.BF16.F32.PACK_AB R33, RZ, R33 ;  /* 0x00000021ff21723e */ /* 0x000fe200000010ff */
[----:B------:R-:W-:Y:S01]  /*4a00*/  @P1 STG.E.U16 desc[UR36][R8.64+0x12], R47 ;  /* 0x0000122f08001986 */ /* 0x000fe2000c101524 */
[----:B------:R-:W-:Y:S01]  /*4a10*/  IADD3 R10, P1, R43, R6, RZ ;  /* 0x000000062b0a7210 */ /* 0x000fe20007f3e0ff */
[----:B------:R-:W-:Y:S01]  /*4a20*/  FMUL R27, R27, R48 ;  /* 0x000000301b1b7220 */ /* 0x000fe20000400000 */
[----:B------:R-:W-:Y:S01]  /*4a30*/  F2FP.BF16.F32.PACK_AB R34, RZ, R34 ;  /* 0x00000022ff22723e */ /* 0x000fe200000010ff */
[-C--:B------:R-:W-:Y:S01]  /*4a40*/  FMUL R28, R28, R48.reuse ;  /* 0x000000301c1c7220 */ /* 0x080fe20000400000 */
[----:B0-----:R-:W-:Y:S01]  /*4a50*/  LOP3.LUT R45, R43, 0x2, RZ, 0xfc, !PT ;  /* 0x000000022b2d7812 */ /* 0x001fe200078efcff */
[--C-:B------:R-:W-:Y:S01]  /*4a60*/  IMAD.X R11, R41, 0x1, R7.reuse, P1 ;  /* 0x00000001290b7824 */ /* 0x100fe200008e0607 */
[----:B------:R-:W-:Y:S01]  /*4a70*/  ISETP.GT.AND P1, PT, R3, 0x1, P3 ;  /* 0x000000010300780c */ /* 0x000fe20001f24270 */
[----:B------:R-:W-:Y:S01]  /*4a80*/  FMUL R29, R29, R48 ;  /* 0x000000301d1d7220 */ /* 0x000fe20000400000 */
[----:B------:R-:W-:Y:S01]  /*4a90*/  IADD3 R12, P4, R45, R6, RZ ;  /* 0x000000062d0c7210 */ /* 0x000fe20007f9e0ff */
[-C--:B------:R-:W-:Y:S01]  /*4aa0*/  FMUL R30, R30, R48.reuse ;  /* 0x000000301e1e7220 */ /* 0x080fe20000400000 */
[----:B------:R-:W-:Y:S01]  /*4ab0*/  @P0 STG.E.U16 desc[UR36][R10.64], R32 ;  /* 0x000000200a000986 */ /* 0x000fe2000c101524 */
[----:B------:R-:W-:Y:S01]  /*4ac0*/  ISETP.GT.AND P0, PT, R3, RZ, P2 ;  /* 0x000000ff0300720c */ /* 0x000fe20001704270 */
[----:B------:R-:W-:Y:S01]  /*4ad0*/  FMUL R31, R31, R48 ;  /* 0x000000301f1f7220 */ /* 0x000fe20000400000 */
[----:B------:R-:W-:Y:S01]  /*4ae0*/  IMAD.X R13, R41, 0x1, R7, P4 ;  /* 0x00000001290d7824 */ /* 0x000fe200020e0607 */
[----:B------:R-:W-:-:S02]  /*4af0*/  IADD3 R14, P4, R43, R8, RZ ;  /* 0x000000082b0e7210 */ /* 0x000fc40007f9e0ff */
[----:B------:R-:W-:Y:S02]  /*4b00*/  IADD3 R20, P5, R45, R8, RZ ;  /* 0x000000082d147210 */ /* 0x000fe40007fbe0ff */
[----:B------:R-:W-:Y:S01]  /*4b10*/  F2FP.BF16.F32.PACK_AB R35, RZ, R35 ;  /* 0x00000023ff23723e */ /* 0x000fe200000010ff */
[--C-:B------:R-:W-:Y:S01]  /*4b20*/  IMAD.X R15, R41, 0x1, R9.reuse, P4 ;  /* 0x00000001290f7824 */ /* 0x100fe200020e0609 */
[----:B------:R-:W-:Y:S01]  /*4b30*/  ISETP.GT.AND P4, PT, R3, 0x1, P2 ;  /* 0x000000010300780c */ /* 0x000fe20001784270 */
[----:B------:R-:W-:Y:S01]  /*4b40*/  IMAD.X R21, R41, 0x1, R9, P5 ;  /* 0x0000000129157824 */ /* 0x000fe200028e0609 */
[----:B------:R0:W-:Y:S01]  /*4b50*/  @P1 STG.E.U16 desc[UR36][R12.64], R33 ;  /* 0x000000210c001986 */ /* 0x0001e2000c101524 */
[C---:B------:R-:W-:Y:S02]  /*4b60*/  ISETP.GT.AND P1, PT, R4.reuse, 0x100, PT ;  /* 0x000001000400780c */ /* 0x040fe40003f24270 */
[----:B------:R-:W-:Y:S01]  /*4b70*/  F2FP.BF16.F32.PACK_AB R36, RZ, R36 ;  /* 0x00000024ff24723e */ /* 0x000fe200000010ff */
[----:B------:R-:W-:Y:S01]  /*4b80*/  @P0 STG.E.U16 desc[UR36][R14.64], R34 ;  /* 0x000000220e000986 */ /* 0x000fe2000c101524 */
[----:B------:R-:W-:-:S02]  /*4b90*/  ISETP.GT.AND P0, PT, R4, 0x108, PT ;  /* 0x000001080400780c */ /* 0x000fc40003f04270 */
[----:B------:R-:W-:Y:S02]  /*4ba0*/  F2FP.BF16.F32.PACK_AB R37, RZ, R37 ;  /* 0x00000025ff25723e */ /* 0x000fe400000010ff */
[----:B------:R-:W-:Y:S02]  /*4bb0*/  F2FP.BF16.F32.PACK_AB R38, RZ, R38 ;  /* 0x00000026ff26723e */ /* 0x000fe400000010ff */
[----:B------:R1:W-:Y:S01]  /*4bc0*/  @P4 STG.E.U16 desc[UR36][R20.64], R35 ;  /* 0x0000002314004986 */ /* 0x0003e2000c101524 */
[----:B0-----:R-:W-:Y:S02]  /*4bd0*/  LOP3.LUT R33, R43, 0x10, RZ, 0xfc, !PT ;  /* 0x000000102b217812 */ /* 0x001fe400078efcff */
[----:B------:R-:W-:Y:S02]  /*4be0*/  ISETP.GT.AND P4, PT, R3, 0x8, P3 ;  /* 0x000000080300780c */ /* 0x000fe40001f84270 */
[----:B------:R-:W-:Y:S02]  /*4bf0*/  IADD3 R4, P5, R33, R6, RZ ;  /* 0x0000000621047210 */ /* 0x000fe40007fbe0ff */
[----:B------:R-:W-:-:S02]  /*4c00*/  ISETP.GT.AND P3, PT, R3, 0x9, P3 ;  /* 0x000000090300780c */ /* 0x000fc40001f64270 */
[----:B------:R-:W-:Y:S01]  /*4c10*/  F2FP.BF16.F32.PACK_AB R39, RZ, R39 ;  /* 0x00000027ff27723e */ /* 0x000fe200000010ff */
[----:B------:R-:W-:Y:S01]  /*4c20*/  IMAD.X R5, R41, 0x1, R7, P5 ;  /* 0x0000000129057824 */ /* 0x000fe200028e0607 */
[----:B------:R-:W-:Y:S02]  /*4c30*/  ISETP.GT.AND P5, PT, R3, 0x8, P2 ;  /* 0x000000080300780c */ /* 0x000fe400017a4270 */
[----:B-1----:R-:W-:Y:S02]  /*4c40*/  LOP3.LUT R35, R43, 0x12, RZ, 0xfc, !PT ;  /* 0x000000122b237812 */ /* 0x002fe400078efcff */
[----:B------:R-:W-:Y:S01]  /*4c50*/  ISETP.GT.AND P2, PT, R3, 0x9, P2 ;  /* 0x000000090300780c */ /* 0x000fe20001744270 */
[----:B------:R0:W-:Y:S01]  /*4c60*/  @P4 STG.E.U16 desc[UR36][R4.64], R36 ;  /* 0x0000002404004986 */ /* 0x0001e2000c101524 */
[----:B------:R-:W-:Y:S02]  /*4c70*/  IADD3 R6, P4, R35, R6, RZ ;  /* 0x0000000623067210 */ /* 0x000fe40007f9e0ff */
[----:B------:R-:W-:-:S02]  /*4c80*/  F2FP.BF16.F32.PACK_AB R24, RZ, R24 ;  /* 0x00000018ff18723e */ /* 0x000fc400000010ff */
[----:B------:R-:W-:Y:S01]  /*4c90*/  F2FP.BF16.F32.PACK_AB R25, RZ, R25 ;  /* 0x00000019ff19723e */ /* 0x000fe200000010ff */
[----:B------:R-:W-:Y:S01]  /*4ca0*/  IMAD.X R7, R41, 0x1, R7, P4 ;  /* 0x0000000129077824 */ /* 0x000fe200020e0607 */
[----:B------:R-:W-:Y:S02]  /*4cb0*/  IADD3 R12, P4, R33, R8, RZ ;  /* 0x00000008210c7210 */ /* 0x000fe40007f9e0ff */
[----:B------:R-:W-:Y:S02]  /*4cc0*/  F2FP.BF16.F32.PACK_AB R26, RZ, R26 ;  /* 0x0000001aff1a723e */ /* 0x000fe400000010ff */
[----:B------:R1:W-:Y:S01]  /*4cd0*/  @P3 STG.E.U16 desc[UR36][R6.64], R37 ;  /* 0x0000002506003986 */ /* 0x0003e2000c101524 */
[----:B------:R-:W-:Y:S01]  /*4ce0*/  IMAD.X R13, R41, 0x1, R9, P4 ;  /* 0x00000001290d7824 */ /* 0x000fe200020e0609 */
[----:B0-----:R-:W-:Y:S02]  /*4cf0*/  IADD3 R4, P4, R35, R8, RZ ;  /* 0x0000000823047210 */ /* 0x001fe40007f9e0ff */
[----:B------:R-:W-:-:S02]  /*4d00*/  ISETP.GT.AND P3, PT, R3, 0x1, P1 ;  /* 0x000000010300780c */ /* 0x000fc40000f64270 */
[----:B------:R-:W-:Y:S01]  /*4d10*/  @P5 STG.E.U16 desc[UR36][R12.64], R38 ;  /* 0x000000260c005986 */ /* 0x000fe2000c101524 */
[----:B------:R-:W-:Y:S01]  /*4d20*/  IMAD.X R5, R41, 0x1, R9, P4 ;  /* 0x0000000129057824 */ /* 0x000fe200020e0609 */
[-C--:B------:R-:W-:Y:S02]  /*4d30*/  IADD3 R8, P5, R43, R10.reuse, RZ ;  /* 0x0000000a2b087210 */ /* 0x080fe40007fbe0ff */
[----:B------:R-:W-:Y:S02]  /*4d40*/  IADD3 R20, P4, R45, R10, RZ ;  /* 0x0000000a2d147210 */ /* 0x000fe40007f9e0ff */
[----:B------:R0:W-:Y:S01]  /*4d50*/  @P2 STG.E.U16 desc[UR36][R4.64], R39 ;  /* 0x0000002704002986 */ /* 0x0001e2000c101524 */
[----:B------:R-:W-:Y:S01]  /*4d60*/  ISETP.GT.AND P2, PT, R3, RZ, P1 ;  /* 0x000000ff0300720c */ /* 0x000fe20000f44270 */
[--C-:B------:R-:W-:Y:S01]  /*4d70*/  IMAD.X R9, R41, 0x1, R11.reuse, P5 ;  /* 0x0000000129097824 */ /* 0x100fe200028e060b */
[----:B------:R-:W-:Y:S01]  /*4d80*/  ISETP.GT.AND P5, PT, R3, RZ, P0 ;  /* 0x000000ff0300720c */ /* 0x000fe200007a4270 */
[----:B------:R-:W-:Y:S01]  /*4d90*/  IMAD.X R21, R41, 0x1, R11, P4 ;  /* 0x0000000129157824 */ /* 0x000fe200020e060b */
[----:B-1----:R-:W-:-:S02]  /*4da0*/  PRMT R7, R24, 0x7610, R7 ;  /* 0x0000761018077816 */ /* 0x002fc40000000007 */
[----:B------:R-:W-:Y:S02]  /*4db0*/  F2FP.BF16.F32.PACK_AB R27, RZ, R27 ;  /* 0x0000001bff1b723e */ /* 0x000fe400000010ff */
[----:B------:R-:W-:Y:S02]  /*4dc0*/  F2FP.BF16.F32.PACK_AB R28, RZ, R28 ;  /* 0x0000001cff1c723e */ /* 0x000fe400000010ff */
[----:B------:R-:W-:Y:S02]  /*4dd0*/  F2FP.BF16.F32.PACK_AB R29, RZ, R29 ;  /* 0x0000001dff1d723e */ /* 0x000fe400000010ff */
[----:B0-----:R-:W-:Y:S01]  /*4de0*/  IADD3 R4, P4, R43, R14, RZ ;  /* 0x0000000e2b047210 */ /* 0x001fe20007f9e0ff */
[----:B------:R0:W-:Y:S01]  /*4df0*/  @P2 STG.E.U16 desc[UR36][R8.64], R7 ;  /* 0x0000000708002986 */ /* 0x0001e2000c101524 */
[----:B------:R-:W-:Y:S02]  /*4e00*/  IADD3 R12, P2, R33, R10, RZ ;  /* 0x0000000a210c7210 */ /* 0x000fe40007f5e0ff */
[----:B------:R-:W-:Y:S01]  /*4e10*/  F2FP.BF16.F32.PACK_AB R30, RZ, R30 ;  /* 0x0000001eff1e723e */ /* 0x000fe200000010ff */
[----:B------:R-:W-:Y:S01]  /*4e20*/  IMAD.X R5, R41, 0x1, R15, P4 ;  /* 0x0000000129057824 */ /* 0x000fe200020e060f */
[----:B------:R1:W-:Y:S01]  /*4e30*/  @P3 STG.E.U16 desc[UR36][R20.64], R25 ;  /* 0x0000001914003986 */ /* 0x0003e2000c101524 */
[----:B------:R-:W-:Y:S01]  /*4e40*/  IADD3 R10, P3, R35, R10, RZ ;  /* 0x0000000a230a7210 */ /* 0x000fe20007f7e0ff */
[--C-:B------:R-:W-:Y:S01]  /*4e50*/  IMAD.X R13, R41, 0x1, R11.reuse, P2 ;  /* 0x00000001290d7824 */ /* 0x100fe200010e060b */
[----:B------:R-:W-:Y:S01]  /*4e60*/  ISETP.GT.AND P4, PT, R3, 0x1, P0 ;  /* 0x000000010300780c */ /* 0x000fe20000784270 */
[----:B------:R2:W-:Y:S01]  /*4e70*/  @P5 STG.E.U16 desc[UR36][R4.64], R26 ;  /* 0x0000001a04005986 */ /* 0x0005e2000c101524 */
[----:B------:R-:W-:Y:S01]  /*4e80*/  IADD3 R6, P5, R45, R14, RZ ;  /* 0x0000000e2d067210 */ /* 0x000fe20007fbe0ff */
[----:B------:R-:W-:Y:S01]  /*4e90*/  IMAD.X R11, R41, 0x1, R11, P3 ;  /* 0x00000001290b7824 */ /* 0x000fe200018e060b */
[----:B------:R-:W-:-:S02]  /*4ea0*/  ISETP.GT.AND P3, PT, R3, 0x8, P1 ;  /* 0x000000080300780c */ /* 0x000fc40000f64270 */
[----:B------:R-:W-:Y:S01]  /*4eb0*/  ISETP.GT.AND P1, PT, R3, 0x9, P1 ;  /* 0x000000090300780c */ /* 0x000fe20000f24270 */
[--C-:B0-----:R-:W-:Y:S01]  /*4ec0*/  IMAD.X R7, R41, 0x1, R15.reuse, P5 ;  /* 0x0000000129077824 */ /* 0x101fe200028e060f */
[-C--:B------:R-:W-:Y:S02]  /*4ed0*/  IADD3 R24, P5, R33, R14.reuse, RZ ;  /* 0x0000000e21187210 */ /* 0x080fe40007fbe0ff */
[----:B------:R-:W-:Y:S02]  /*4ee0*/  IADD3 R14, P2, R35, R14, RZ ;  /* 0x0000000e230e7210 */ /* 0x000fe40007f5e0ff */
[----:B------:R-:W-:Y:S01]  /*4ef0*/  F2FP.BF16.F32.PACK_AB R31, RZ, R31 ;  /* 0x0000001fff1f723e */ /* 0x000fe200000010ff */
[--C-:B-1----:R-:W-:Y:S01]  /*4f00*/  IMAD.X R25, R41, 0x1, R15.reuse, P5 ;  /* 0x0000000129197824 */ /* 0x102fe200028e060f */
[----:B------:R-:W-:Y:S01]  /*4f10*/  ISETP.GT.AND P5, PT, R3, 0x8, P0 ;  /* 0x000000080300780c */ /* 0x000fe200007a4270 */
[----:B------:R-:W-:Y:S01]  /*4f20*/  IMAD.X R15, R41, 0x1, R15, P2 ;  /* 0x00000001290f7824 */ /* 0x000fe200010e060f */
[----:B------:R-:W-:Y:S01]  /*4f30*/  ISETP.GT.AND P0, PT, R3, 0x9, P0 ;  /* 0x000000090300780c */ /* 0x000fe20000704270 */
[----:B------:R2:W-:Y:S04]  /*4f40*/  @P4 STG.E.U16 desc[UR36][R6.64], R27 ;  /* 0x0000001b06004986 */ /* 0x0005e8000c101524 */
[----:B------:R2:W-:Y:S04]  /*4f50*/  @P3 STG.E.U16 desc[UR36][R12.64], R28 ;  /* 0x0000001c0c003986 */ /* 0x0005e8000c101524 */
[----:B------:R2:W-:Y:S04]  /*4f60*/  @P1 STG.E.U16 desc[UR36][R10.64], R29 ;  /* 0x0000001d0a001986 */ /* 0x0005e8000c101524 */
[----:B------:R2:W-:Y:S04]  /*4f70*/  @P5 STG.E.U16 desc[UR36][R24.64], R30 ;  /* 0x0000001e18005986 */ /* 0x0005e8000c101524 */
[----:B------:R2:W-:Y:S02]  /*4f80*/  @P0 STG.E.U16 desc[UR36][R14.64], R31 ;  /* 0x0000001f0e000986 */ /* 0x0005e4000c101524 */
.L_x_70:
[----:B------:R-:W-:Y:S05]  /*4f90*/  BSYNC B0 ;  /* 0x0000000000007941 */ /* 0x000fea0003800000 */
.L_x_32:
[----:B------:R-:W-:Y:S01]  /*4fa0*/  ULDC UR4, c[0x0][0xc] ;  /* 0x0000030000047ab9 */ /* 0x000fe20000000800 */
[----:B------:R-:W-:Y:S01]  /*4fb0*/  ULDC UR5, c[0x0][0x10] ;  /* 0x0000040000057ab9 */ /* 0x000fe20000000800 */
[----:B------:R-:W3:Y:S01]  /*4fc0*/  LDC R3, c[0x0][0x14] ;  /* 0x00000500ff037b82 */ /* 0x000ee20000000800 */
[----:B------:R-:W-:Y:S01]  /*4fd0*/  UIMAD.WIDE.U32 UR4, UR4, UR5, URZ ;  /* 0x00000005040472a5 */ /* 0x000fe2000f8e003f */
[----:B------:R-:W-:Y:S02]  /*4fe0*/  IMAD.MOV.U32 R53, RZ, RZ, -0x1 ;  /* 0xffffffffff357424 */ /* 0x000fe400078e00ff */
[----:B------:R-:W-:-:S03]  /*4ff0*/  IMAD.MOV.U32 R51, RZ, RZ, -0x1 ;  /* 0xffffffffff337424 */ /* 0x000fc600078e00ff */
[----:B---3--:R-:W-:-:S04]  /*5000*/  IMAD.WIDE.U32 R16, R3, UR4, R16 ;  /* 0x0000000403107c25 */ /* 0x008fc8000f8e0010 */
[----:B------:R-:W-:Y:S01]  /*5010*/  IMAD R3, R3, UR5, RZ ;  /* 0x0000000503037c24 */ /* 0x000fe2000f8e02ff */
[----:B------:R-:W-:Y:S02]  /*5020*/  ULDC.64 UR4, c[0x0][0x650] ;  /* 0x0001940000047ab9 */ /* 0x000fe40000000a00 */
[----:B------:R-:W-:Y:S01]  /*5030*/  ISETP.GE.U32.AND P0, PT, R16, UR4, PT ;  /* 0x0000000410007c0c */ /* 0x000fe2000bf06070 */
[--C-:B------:R-:W-:Y:S01]  /*5040*/  IMAD.IADD R17, R17, 0x1, R3.reuse ;  /* 0x0000000111117824 */ /* 0x100fe200078e0203 */
[----:B------:R-:W-:-:S04]  /*5050*/  PRMT R3, RZ, 0x7610, R3 ;  /* 0x00007610ff037816 */ /* 0x000fc80000000003 */
[----:B------:R-:W-:-:S13]  /*5060*/  ISETP.GE.U32.AND.EX P0, PT, R17, UR5, PT, P0 ;  /* 0x0000000511007c0c */ /* 0x000fda000bf06100 */
[----:B------:R-:W-:Y:S05]  /*5070*/  @P0 BRA `(.L_x_71) ;  /* 0x0000000400640947 */ /* 0x000fea0003800000 */
[----:B--2---:R-:W2:Y:S01]  /*5080*/  S2R R12, SR_CTAID.X ;  /* 0x00000000000c7919 */ /* 0x004ea20000002500 */
[----:B------:R-:W3:Y:S01]  /*5090*/  LDC.64 R10, c[0x0][0x628] ;  /* 0x00018a00ff0a7b82 */ /* 0x000ee20000000a00 */
[----:B------:R-:W-:Y:S01]  /*50a0*/  ULDC UR4, c[0x0][0x150] ;  /* 0x0000540000047ab9 */ /* 0x000fe20000000800 */
[----:B------:R-:W-:Y:S01]  /*50b0*/  IMAD.MOV.U32 R8, RZ, RZ, R16 ;  /* 0x000000ffff087224 */ /* 0x000fe200078e0010 */
[----:B------:R-:W4:Y:S01]  /*50c0*/  S2R R24, SR_CTAID.Y ;  /* 0x0000000000187919 */ /* 0x000f220000002600 */
[----:B------:R-:W-:-:S04]  /*50d0*/  IMAD.MOV.U32 R9, RZ, RZ, R17 ;  /* 0x000000ffff097224 */ /* 0x000fc800078e0011 */
[----:B------:R-:W0:Y:S08]  /*50e0*/  LDC R21, c[0x0][0x144] ;  /* 0x00005100ff157b82 */ /* 0x000e300000000800 */
[----:B------:R-:W0:Y:S08]  /*50f0*/  LDC R0, c[0x0][0x630] ;  /* 0x00018c00ff007b82 */ /* 0x000e300000000800 */
[----:B------:R-:W0:Y:S01]  /*5100*/  LDC.64 R14, c[0x0][0x620] ;  /* 0x00018800ff0e7b82 */ /* 0x000e220000000a00 */
[----:B---3--:R-:W-:-:S04]  /*5110*/  ISETP.NE.U32.AND P0, PT, R10, RZ, PT ;  /* 0x000000ff0a00720c */ /* 0x008fc80003f05070 */
[----:B------:R-:W-:Y:S02]  /*5120*/  ISETP.NE.AND.EX P0, PT, R11, RZ, PT, P0 ;  /* 0x000000ff0b00720c */ /* 0x000fe40003f05300 */
[----:B--2---:R-:W-:-:S05]  /*5130*/  I2FP.F32.U32 R3, R12 ;  /* 0x0000000c00037245 */ /* 0x004fca0000201000 */
[----:B------:R-:W-:-:S04]  /*5140*/  FMUL R3, R3, UR4 ;  /* 0x0000000403037c20 */ /* 0x000fc80008400000 */
[----:B------:R2:W3:Y:S02]  /*5150*/  F2I.U32.TRUNC.NTZ R20, R3 ;  /* 0x0000000300147305 */ /* 0x0004e4000020f000 */
[----:B----4-:R-:W-:Y:S05]  /*5160*/  @!P0 BRA `(.L_x_72) ;  /* 0x0000000000288947 */ /* 0x010fea0003800000 */
[----:B--2---:R-:W2:Y:S02]  /*5170*/  LDC R3, c[0x0][0x634] ;  /* 0x00018d00ff037b82 */ /* 0x004ea40000000800 */
[----:B--2---:R-:W-:-:S05]  /*5180*/  IADD3 R3, P0, R16, R3, RZ ;  /* 0x0000000310037210 */ /* 0x004fca0007f1e0ff */
[----:B------:R-:W-:-:S04]  /*5190*/  IMAD.X R13, RZ, RZ, R17, P0 ;  /* 0x000000ffff0d7224 */ /* 0x000fc800000e0611 */
[----:B-1----:R-:W-:-:S04]  /*51a0*/  IMAD.WIDE.U32 R4, R13, R10, RZ ;  /* 0x0000000a0d047225 */ /* 0x002fc800078e00ff */
[----:B0-----:R-:W-:-:S04]  /*51b0*/  IMAD.WIDE.U32 R6, P0, R3, R11, R4 ;  /* 0x0000000b03067225 */ /* 0x001fc80007800004 */
[----:B------:R-:W-:-:S04]  /*51c0*/  IMAD.WIDE.U32 R4, R3, R10, RZ ;  /* 0x0000000a03047225 */ /* 0x000fc800078e00ff */
[----:B------:R-:W-:Y:S01]  /*51d0*/  IMAD.X R9, RZ, RZ, RZ, P0 ;  /* 0x000000ffff097224 */ /* 0x000fe200000e06ff */
[----:B------:R-:W-:Y:S01]  /*51e0*/  IADD3 RZ, P0, R5, R6, RZ ;  /* 0x0000000605ff7210 */ /* 0x000fe20007f1e0ff */
[----:B------:R-:W-:-:S04]  /*51f0*/  IMAD.MOV.U32 R8, RZ, RZ, R7 ;  /* 0x000000ffff087224 */ /* 0x000fc800078e0007 */
[----:B------:R-:W-:-:S08]  /*5200*/  IMAD.WIDE.U32.X R8, R13, R11, R8, P0 ;  /* 0x0000000b0d087225 */ /* 0x000fd000000e0408 */
.L_x_72:
[----:B------:R-:W4:Y:S01]  /*5210*/  LDC.64 R28, c[0x0][0x640] ;  /* 0x00019000ff1c7b82 */ /* 0x000f220000000a00 */
[-CC-:B0-----:R-:W-:Y:S01]  /*5220*/  SHF.R.U64 R51, R8, R0.reuse, R9.reuse ;  /* 0x0000000008337219 */ /* 0x181fe20000001209 */
[----:B---3--:R-:W-:Y:S01]  /*5230*/  IMAD.MOV R20, RZ, RZ, -R20 ;  /* 0x000000ffff147224 */ /* 0x008fe200078e0a14 */
[----:B------:R-:W-:Y:S01]  /*5240*/  SHF.R.U32.HI R0, RZ, R0, R9 ;  /* 0x00000000ff007219 */ /* 0x000fe20000011609 */
[----:B------:R-:W-:Y:S01]  /*5250*/  ULDC UR4, c[0x0][0x154] ;  /* 0x0000550000047ab9 */ /* 0x000fe20000000800 */
[----:B--2---:R-:W-:Y:S01]  /*5260*/  IADD3 R3, P0, RZ, -R51, RZ ;  /* 0x80000033ff037210 */ /* 0x004fe20007f1e0ff */
[----:B------:R-:W-:Y:S02]  /*5270*/  IMAD R21, R21, R20, R12 ;  /* 0x0000001415157224 */ /* 0x000fe400078e020c */
[----:B------:R-:W0:Y:S01]  /*5280*/  LDC R6, c[0x0][0x618] ;  /* 0x00018600ff067b82 */ /* 0x000e220000000800 */
[----:B------:R-:W-:Y:S02]  /*5290*/  IMAD.MOV.U32 R7, RZ, RZ, 0x1 ;  /* 0x00000001ff077424 */ /* 0x000fe400078e00ff */
[----:B-1----:R-:W-:-:S04]  /*52a0*/  IMAD.X R5, RZ, RZ, ~R0, P0 ;  /* 0x000000ffff057224 */ /* 0x002fc800000e0e00 */
[-C--:B------:R-:W-:Y:S01]  /*52b0*/  IMAD R0, R5, R14.reuse, RZ ;  /* 0x0000000e05007224 */ /* 0x080fe200078e02ff */
[----:B------:R-:W1:Y:S01]  /*52c0*/  LDC R8, c[0x0][0x608] ;  /* 0x00018200ff087b82 */ /* 0x000e620000000800 */
[----:B------:R-:W-:-:S04]  /*52d0*/  IMAD.WIDE.U32 R4, R3, R14, R16 ;  /* 0x0000000e03047225 */ /* 0x000fc800078e0010 */
[----:B------:R-:W-:Y:S01]  /*52e0*/  IMAD R3, R3, R15, R0 ;  /* 0x0000000f03037224 */ /* 0x000fe200078e0200 */
[----:B------:R-:W-:Y:S02]  /*52f0*/  I2FP.F32.U32 R0, R24 ;  /* 0x0000001800007245 */ /* 0x000fe40000201000 */
[----:B------:R-:W2:Y:S01]  /*5300*/  LDC R26, c[0x0][0x658] ;  /* 0x00019600ff1a7b82 */ /* 0x000ea20000000800 */
[----:B------:R-:W-:Y:S01]  /*5310*/  IMAD.IADD R3, R5, 0x1, R3 ;  /* 0x0000000105037824 */ /* 0x000fe200078e0203 */
[----:B----4-:R-:W-:Y:S01]  /*5320*/  ISETP.NE.U32.AND P0, PT, R28, RZ, PT ;  /* 0x000000ff1c00720c */ /* 0x010fe20003f05070 */
[----:B------:R-:W-:Y:S01]  /*5330*/  FMUL R0, R0, UR4 ;  /* 0x0000000400007c20 */ /* 0x000fe20008400000 */
[----:B------:R-:W-:Y:S02]  /*5340*/  IMAD.MOV.U32 R5, RZ, RZ, -0x1 ;  /* 0xffffffffff057424 */ /* 0x000fe400078e00ff */
[----:B------:R-:W-:Y:S01]  /*5350*/  ISETP.NE.AND.EX P0, PT, R29, RZ, PT, P0 ;  /* 0x000000ff1d00720c */ /* 0x000fe20003f05300 */
[----:B------:R3:W4:Y:S01]  /*5360*/  F2I.U32.TRUNC.NTZ R13, R0 ;  /* 0x00000000000d7305 */ /* 0x000722000020f000 */
[----:B------:R-:W3:Y:S01]  /*5370*/  LDC R15, c[0x0][0x148] ;  /* 0x00005200ff0f7b82 */ /* 0x000ee20000000800 */
[----:B0-----:R-:W-:-:S02]  /*5380*/  SHF.R.U64 R12, R4, R6, R3 ;  /* 0x00000006040c7219 */ /* 0x001fc40000001203 */
[----:B------:R-:W-:-:S05]  /*5390*/  SHF.R.U32.HI R3, RZ, R6, R3 ;  /* 0x00000006ff037219 */ /* 0x000fca0000011603 */
[----:B------:R-:W0:Y:S01]  /*53a0*/  LDC R20, c[0x0][0x600] ;  /* 0x00018000ff147b82 */ /* 0x000e220000000800 */
[-CC-:B-1----:R-:W-:Y:S02]  /*53b0*/  SHF.R.U64 R10, R12, R8.reuse, R3.reuse ;  /* 0x000000080c0a7219 */ /* 0x182fe40000001203 */
[----:B------:R-:W-:-:S05]  /*53c0*/  SHF.R.U32.HI R3, RZ, R8, R3 ;  /* 0x00000008ff037219 */ /* 0x000fca0000011603 */
[----:B------:R-:W1:Y:S01]  /*53d0*/  LDC R27, c[0x0][0x648] ;  /* 0x00019200ff1b7b82 */ /* 0x000e620000000800 */
[-C--:B--2---:R-:W-:Y:S02]  /*53e0*/  SHF.L.U32 R4, R5, R26.reuse, RZ ;  /* 0x0000001a05047219 */ /* 0x084fe400000006ff */
[-CC-:B------:R-:W-:Y:S02]  /*53f0*/  SHF.R.U64 R14, R10, R26.reuse, R3.reuse ;  /* 0x0000001a0a0e7219 */ /* 0x180fe40000001203 */
[----:B------:R-:W-:Y:S02]  /*5400*/  SHF.R.U32.HI R5, RZ, R26, R3 ;  /* 0x0000001aff057219 */ /* 0x000fe40000011603 */
[----:B------:R-:W-:Y:S01]  /*5410*/  LOP3.LUT R25, RZ, R4, RZ, 0x33, !PT ;  /* 0x00000004ff197212 */ /* 0x000fe200078e33ff */
[----:B------:R-:W2:Y:S01]  /*5420*/  LDC R30, c[0x0][0x638] ;  /* 0x00018e00ff1e7b82 */ /* 0x000ea20000000800 */
[----:B------:R-:W-:Y:S01]  /*5430*/  SHF.L.U32 R26, R7, R26, RZ ;  /* 0x0000001a071a7219 */ /* 0x000fe200000006ff */
[----:B------:R-:W-:-:S06]  /*5440*/  IMAD.MOV.U32 R4, RZ, RZ, R14 ;  /* 0x000000ffff047224 */ /* 0x000fcc00078e000e */
[----:B------:R-:W0:Y:S01]  /*5450*/  LDC R31, c[0x0][0x610] ;  /* 0x00018400ff1f7b82 */ /* 0x000e220000000800 */
[----:B----4-:R-:W-:Y:S05]  /*5460*/  @!P0 BRA `(.L_x_73) ;  /* 0x0000000000288947 */ /* 0x010fea0003800000 */
        /* <DEDUP_REMOVED lines=10> */
.L_x_73:
[----:B------:R-:W-:Y:S01]  /*5510*/  ISETP.NE.AND P0, PT, R2, 0x1, PT ;  /* 0x000000010200780c */ /* 0x000fe20003f05270 */
[----:B0-----:R-:W-:Y:S01]  /*5520*/  VIADD R7, R20, 0xffffffff ;  /* 0xffffffff14077836 */ /* 0x001fe20000000000 */
[----:B-1-3--:R-:W-:Y:S01]  /*5530*/  SHF.R.U64 R0, R4, R27, R5 ;  /* 0x0000001b04007219 */ /* 0x00afe20000001205 */
[----:B------:R-:W-:Y:S01]  /*5540*/  IMAD.MOV R13, RZ, RZ, -R13 ;  /* 0x000000ffff0d7224 */ /* 0x000fe200078e0a0d */
[----:B------:R-:W-:Y:S01]  /*5550*/  LOP3.LUT R5, R10, R25, RZ, 0xc0, !PT ;  /* 0x000000190a057212 */ /* 0x000fe200078ec0ff */
[----:B------:R-:W-:Y:S01]  /*5560*/  IMAD.MOV.U32 R4, RZ, RZ, 0x1 ;  /* 0x00000001ff047424 */ /* 0x000fe200078e00ff */
[----:B------:R-:W-:Y:S01]  /*5570*/  LOP3.LUT R12, R12, R7, RZ, 0xc0, !PT ;  /* 0x000000070c0c7212 */ /* 0x000fe200078ec0ff */
[----:B------:R-:W-:Y:S02]  /*5580*/  IMAD.MOV R3, RZ, RZ, -R0 ;  /* 0x000000ffff037224 */ /* 0x000fe400078e0a00 */
[----:B------:R-:W-:Y:S02]  /*5590*/  IMAD R0, R26, R0, R5 ;  /* 0x000000001a007224 */ /* 0x000fe400078e0205 */
[----:B--2---:R-:W-:-:S02]  /*55a0*/  IMAD R3, R3, R30, R14 ;  /* 0x0000001e03037224 */ /* 0x004fc400078e020e */
[----:B------:R-:W-:Y:S02]  /*55b0*/  @P0 IMAD R21, R15, R13, R24 ;  /* 0x0000000d0f150224 */ /* 0x000fe400078e0218 */
[----:B------:R-:W-:Y:S01]  /*55c0*/  IMAD R5, R3, R20, R12 ;  /* 0x0000001403057224 */ /* 0x000fe200078e020c */
[----:B------:R-:W-:Y:S01]  /*55d0*/  PRMT R3, R4, 0x7610, R3 ;  /* 0x0000761004037816 */ /* 0x000fe20000000003 */
[----:B------:R-:W-:-:S05]  /*55e0*/  IMAD R0, R0, R31, R21 ;  /* 0x0000001f00007224 */ /* 0x000fca00078e0215 */
[----:B------:R-:W-:Y:S02]  /*55f0*/  SEL R53, R5, R0, !P0 ;  /* 0x0000000005357207 */ /* 0x000fe40004000000 */
[----:B------:R-:W-:-:S07]  /*5600*/  SEL R0, R0, R5, !P0 ;  /* 0x0000000500007207 */ /* 0x000fce0004000000 */
.L_x_71:
[----:B------:R-:W-:Y:S01]  /*5610*/  LOP3.LUT P0, RZ, R3, 0xff, RZ, 0xc0, !PT ;  /* 0x000000ff03ff7812 */ /* 0x000fe2000780c0ff */
[----:B------:R-:W-:-:S12]  /*5620*/  IMAD.MOV.U32 R52, RZ, RZ, R0 ;  /* 0x000000ffff347224 */ /* 0x000fd800078e0000 */
[----:B------:R-:W-:Y:S05]  /*5630*/  @P0 BRA `(.L_x_74) ;  /* 0xffffffb800dc0947 */ /* 0x000fea000383ffff */
[----:B------:R-:W-:Y:S05]  /*5640*/  EXIT ;  /* 0x000000000000794d */ /* 0x000fea0003800000 */
.L_x_7:
[----:B0-----:R-:W-:Y:S01]  /*5650*/  ULDC.64 UR4, c[0x0][0x650] ;  /* 0x0001940000047ab9 */ /* 0x001fe20000000a00 */
        /* <DEDUP_REMOVED lines=25> */
.L_x_76:
[----:B------:R-:W0:Y:S01]  /*57f0*/  LDC.64 R28, c[0x0][0x640] ;  /* 0x00019000ff1c7b82 */ /* 0x000e220000000a00 */
[-CC-:B------:R-:W-:Y:S01]  /*5800*/  SHF.R.U64 R22, R12, R6.reuse, R13.reuse ;  /* 0x000000060c167219 */ /* 0x180fe2000000120d */
[----:B------:R-:W-:Y:S01]  /*5810*/  IMAD.MOV.U32 R30, RZ, RZ, 0x1 ;  /* 0x00000001ff1e7424 */ /* 0x000fe200078e00ff */
[----:B------:R-:W-:Y:S02]  /*5820*/  SHF.R.U32.HI R6, RZ, R6, R13 ;  /* 0x00000006ff067219 */ /* 0x000fe4000001160d */
        /* <DEDUP_REMOVED lines=8> */
[----:B------:R-:W-:Y:S01]  /*58b0*/  IMAD.IADD R9, R9, 0x1, R11 ;  /* 0x0000000109097824 */ /* 0x000fe200078e020b */
[----:B0-----:R-:W-:-:S04]  /*58c0*/  ISETP.NE.U32.AND P0, PT, R28, RZ, PT ;  /* 0x000000ff1c00720c */ /* 0x001fc80003f05070 */
[----:B------:R-:W-:Y:S02]  /*58d0*/  ISETP.NE.AND.EX P0, PT, R29, RZ, PT, P0 ;  /* 0x000000ff1d00720c */ /* 0x000fe40003f05300 */
[----:B------:R-:W0:Y:S01]  /*58e0*/  LDC R20, c[0x0][0x600] ;  /* 0x00018000ff147b82 */ /* 0x000e220000000800 */
[-CC-:B-1----:R-:W-:Y:S01]  /*58f0*/  SHF.R.U64 R14, R8, R10.reuse, R9.reuse ;  /* 0x0000000a080e7219 */ /* 0x182fe20000001209 */
[----:B------:R-:W-:Y:S01]  /*5900*/  IMAD.MOV.U32 R8, RZ, RZ, -0x1 ;  /* 0xffffffffff087424 */ /* 0x000fe200078e00ff */
[----:B------:R-:W-:-:S05]  /*5910*/  SHF.R.U32.HI R9, RZ, R10, R9 ;  /* 0x0000000aff097219 */ /* 0x000fca0000011609 */
[----:B------:R-:W1:Y:S01]  /*5920*/  LDC R26, c[0x0][0x648] ;  /* 0x00019200ff1a7b82 */ /* 0x000e620000000800 */
[-CC-:B--2---:R-:W-:Y:S02]  /*5930*/  SHF.R.U64 R21, R14, R12.reuse, R9.reuse ;  /* 0x0000000c0e157219 */ /* 0x184fe40000001209 */
[----:B------:R-:W-:-:S05]  /*5940*/  SHF.R.U32.HI R6, RZ, R12, R9 ;  /* 0x0000000cff067219 */ /* 0x000fca0000011609 */
[----:B------:R-:W2:Y:S01]  /*5950*/  LDC R27, c[0x0][0x638] ;  /* 0x00018e00ff1b7b82 */ /* 0x000ea20000000800 */
[-C--:B---3--:R-:W-:Y:S02]  /*5960*/  SHF.L.U32 R8, R8, R25.reuse, RZ ;  /* 0x0000001908087219 */ /* 0x088fe400000006ff */
[-CC-:B------:R-:W-:Y:S02]  /*5970*/  SHF.R.U64 R23, R21, R25.reuse, R6.reuse ;  /* 0x0000001915177219 */ /* 0x180fe40000001206 */
[----:B------:R-:W-:Y:S02]  /*5980*/  LOP3.LUT R32, RZ, R8, RZ, 0x33, !PT ;  /* 0x00000008ff207212 */ /* 0x000fe400078e33ff */
[----:B------:R-:W-:Y:S01]  /*5990*/  SHF.R.U32.HI R9, RZ, R25, R6 ;  /* 0x00000019ff097219 */ /* 0x000fe20000011606 */
[----:B------:R-:W3:Y:S01]  /*59a0*/  LDC R31, c[0x0][0x610] ;  /* 0x00018400ff1f7b82 */ /* 0x000ee20000000800 */
[----:B------:R-:W-:Y:S01]  /*59b0*/  IMAD.MOV.U32 R8, RZ, RZ, R23 ;  /* 0x000000ffff087224 */ /* 0x000fe200078e0017 */
[----:B------:R-:W-:Y:S06]  /*59c0*/  @!P0 BRA `(.L_x_77) ;  /* 0x0000000000288947 */ /* 0x000fec0003800000 */
        /* <DEDUP_REMOVED lines=10> */
.L_x_77:
[----:B------:R-:W-:Y:S02]  /*5a70*/  ISETP.NE.AND P0, PT, R2, 0x1, PT ;  /* 0x000000010200780c */ /* 0x000fe40003f05270 */
[----:B-1----:R-:W-:Y:S01]  /*5a80*/  SHF.R.U64 R6, R8, R26, R9 ;  /* 0x0000001a08067219 */ /* 0x002fe20000001209 */
[----:B0-----:R-:W-:Y:S01]  /*5a90*/  VIADD R9, R20, 0xffffffff ;  /* 0xffffffff14097836 */ /* 0x001fe20000000000 */
[----:B------:R-:W-:Y:S02]  /*5aa0*/  SHF.L.U32 R30, R30, R25, RZ ;  /* 0x000000191e1e7219 */ /* 0x000fe400000006ff */
[----:B------:R-:W-:Y:S01]  /*5ab0*/  LOP3.LUT R5, R21, R32, RZ, 0xc0, !PT ;  /* 0x0000002015057212 */ /* 0x000fe200078ec0ff */
[----:B------:R-:W-:-:S04]  /*5ac0*/  IMAD.MOV R8, RZ, RZ, -R6 ;  /* 0x000000ffff087224 */ /* 0x000fc800078e0a06 */
[----:B------:R-:W-:Y:S01]  /*5ad0*/  IMAD R6, R30, R6, R5 ;  /* 0x000000061e067224 */ /* 0x000fe200078e0205 */
[----:B------:R-:W-:Y:S01]  /*5ae0*/  LOP3.LUT R5, R14, R9, RZ, 0xc0, !PT ;  /* 0x000000090e057212 */ /* 0x000fe200078ec0ff */
[----:B------:R-:W-:Y:S02]  /*5af0*/  @P0 IMAD R3, R7, R24, R4 ;  /* 0x0000001807030224 */ /* 0x000fe400078e0204 */
[----:B--2---:R-:W-:Y:S02]  /*5b00*/  IMAD R4, R8, R27, R23 ;  /* 0x0000001b08047224 */ /* 0x004fe400078e0217 */
[----:B---3--:R-:W-:Y:S02]  /*5b10*/  IMAD R3, R6, R31, R3 ;  /* 0x0000001f06037224 */ /* 0x008fe400078e0203 */
[----:B------:R-:W-:Y:S02]  /*5b20*/  IMAD R4, R4, R20, R5 ;  /* 0x0000001404047224 */ /* 0x000fe400078e0205 */
[----:B------:R-:W-:-:S02]  /*5b30*/  IMAD.MOV.U32 R8, RZ, RZ, 0x1 ;  /* 0x00000001ff087424 */ /* 0x000fc400078e00ff */
[----:B------:R-:W-:Y:S01]  /*5b40*/  IMAD.MOV.U32 R6, RZ, RZ, R22 ;  /* 0x000000ffff067224 */ /* 0x000fe200078e0016 */
[----:B------:R-:W-:Y:S02]  /*5b50*/  SEL R21, R4, R3, !P0 ;  /* 0x0000000304157207 */ /* 0x000fe40004000000 */
[----:B------:R-:W-:-:S07]  /*5b60*/  SEL R20, R3, R4, !P0 ;  /* 0x0000000403147207 */ /* 0x000fce0004000000 */
.L_x_75:
[----:B------:R-:W-:-:S08]  /*5b70*/  NOP ;  /* 0x0000000000007918 */ /* 0x000fd00000000000 */
[----:B------:R-:W0:-:S00]  /*5b80*/  USETMAXREG.DEALLOC.CTAPOOL 0x28 ;  /* 0x00000028000079c8 */ /* 0x000e0000080e0500 */
[----:B0-----:R-:W-:-:S13]  /*5b90*/  ISETP.NE.AND P0, PT, R0, RZ, PT ;  /* 0x000000ff0000720c */ /* 0x001fda0003f05270 */
[----:B------:R-:W-:Y:S05]  /*5ba0*/  @P0 EXIT ;  /* 0x000000000000094d */ /* 0x000fea0003800000 */
[----:B------:R-:W-:Y:S01]  /*5bb0*/  LOP3.LUT P0, RZ, R8, 0xff, RZ, 0xc0, !PT ;  /* 0x000000ff08ff7812 */ /* 0x000fe2000780c0ff */
[----:B------:R-:W-:Y:S02]  /*5bc0*/  IMAD.MOV.U32 R0, RZ, RZ, 0x1 ;  /* 0x00000001ff007424 */ /* 0x000fe400078e00ff */
[----:B------:R-:W-:-:S10]  /*5bd0*/  IMAD.MOV.U32 R3, RZ, RZ, RZ ;  /* 0x000000ffff037224 */ /* 0x000fd400078e00ff */
[----:B------:R-:W-:Y:S05]  /*5be0*/  @!P0 BRA `(.L_x_78) ;  /* 0x0000000c00788947 */ /* 0x000fea0003800000 */
[----:B------:R-:W0:Y:S01]  /*5bf0*/  LDC R0, c[0x0][0x28c] ;  /* 0x0000a300ff007b82 */ /* 0x000e220000000800 */
[----:B------:R-:W1:Y:S01]  /*5c00*/  S2R R11, SR_CgaCtaId ;  /* 0x00000000000b7919 */ /* 0x000e620000008800 */
[----:B------:R-:W-:Y:S01]  /*5c10*/  ULDC UR5, c[0x0][0x658] ;  /* 0x0001960000057ab9 */ /* 0x000fe20000000800 */
[----:B------:R-:W-:Y:S01]  /*5c20*/  UMOV UR7, 0xffffffff ;  /* 0xffffffff00077882 */ /* 0x000fe20000000000 */
[----:B------:R-:W-:Y:S01]  /*5c30*/  ULDC UR6, c[0x0][0xc] ;  /* 0x0000030000067ab9 */ /* 0x000fe20000000800 */
[----:B------:R-:W-:Y:S01]  /*5c40*/  USHF.L.U32 UR9, UR7, UR5, URZ ;  /* 0x0000000507097299 */ /* 0x000fe2000800063f */
[----:B------:R-:W-:Y:S01]  /*5c50*/  BSSY B0, `(.L_x_78) ;  /* 0x00000d7000007945 */ /* 0x000fe20003800000 */
[----:B------:R-:W-:Y:S01]  /*5c60*/  UMOV UR8, 0x1 ;  /* 0x0000000100087882 */ /* 0x000fe20000000000 */
[----:B------:R-:W-:Y:S01]  /*5c70*/  ULDC UR7, c[0x0][0x10] ;  /* 0x0000040000077ab9 */ /* 0x000fe20000000800 */
[----:B------:R-:W-:Y:S01]  /*5c80*/  USHF.L.U32 UR5, UR8, UR5, URZ ;  /* 0x0000000508057299 */ /* 0x000fe2000800063f */
[----:B------:R-:W-:Y:S01]  /*5c90*/  IMAD.MOV.U32 R9, RZ, RZ, 0x1 ;  /* 0x00000001ff097424 */ /* 0x000fe200078e00ff */
[----:B------:R-:W-:Y:S01]  /*5ca0*/  UIMAD.WIDE.U32 UR6, UR6, UR7, URZ ;  /* 0x00000007060672a5 */ /* 0x000fe2000f8e003f */
[----:B------:R-:W-:Y:S01]  /*5cb0*/  LOP3.LUT R13, R19, 0x2, RZ, 0xfc, !PT ;  /* 0x00000002130d7812 */ /* 0x000fe200078efcff */
[----:B------:R-:W-:Y:S01]  /*5cc0*/  ULDC UR8, c[0x0][0x14] ;  /* 0x0000050000087ab9 */ /* 0x000fe20000000800 */
[----:B------:R-:W-:Y:S01]  /*5cd0*/  ULDC UR4, c[0x0][0x600] ;  /* 0x0001800000047ab9 */ /* 0x000fe20000000800 */
[----:B------:R-:W-:-:S02]  /*5ce0*/  UIMAD.WIDE.U32 UR30, UR6, UR8, URZ ;  /* 0x00000008061e72a5 */ /* 0x000fc4000f8e003f */
[----:B------:R-:W-:Y:S02]  /*5cf0*/  UIMAD UR7, UR7, UR8, URZ ;  /* 0x00000008070772a4 */ /* 0x000fe4000f8e023f */
[----:B------:R-:W-:Y:S02]  /*5d00*/  UIADD3 UR4, UR4, -0x1, URZ ;  /* 0xffffffff04047890 */ /* 0x000fe4000fffe03f */
[----:B------:R-:W-:Y:S02]  /*5d10*/  ULOP3.LUT UR6, URZ, UR9, URZ, 0x33, !UPT ;  /* 0x000000093f067292 */ /* 0x000fe4000f8e333f */
[----:B------:R-:W-:Y:S01]  /*5d20*/  UIADD3 UR7, UR31, UR7, URZ ;  /* 0x000000071f077290 */ /* 0x000fe2000fffe03f */
[----:B0-----:R-:W-:Y:S01]  /*5d30*/  VIADD R0, R0, 0x7f ;  /* 0x0000007f00007836 */ /* 0x001fe20000000000 */
[----:B------:R-:W-:-:S04]  /*5d40*/  ULDC.64 UR38, c[0x0][0x198] ;  /* 0x0000660000267ab9 */ /* 0x000fc80000000a00 */
[----:B------:R-:W-:-:S04]  /*5d50*/  SHF.R.S32.HI R3, RZ, 0x1f, R0 ;  /* 0x0000001fff037819 */ /* 0x000fc80000011400 */
[----:B------:R-:W-:Y:S01]  /*5d60*/  LEA.HI R8, R3, R0, RZ, 0x7 ;  /* 0x0000000003087211 */ /* 0x000fe200078f38ff */
[C---:B-1----:R-:W-:Y:S02]  /*5d70*/  IMAD.SHL.U32 R10, R11.reuse, 0x8, RZ ;  /* 0x000000080b0a7824 */ /* 0x042fe400078e00ff */
[----:B------:R-:W-:Y:S01]  /*5d80*/  IMAD.SHL.U32 R11, R11, 0x200, RZ ;  /* 0x000002000b0b7824 */ /* 0x000fe200078e00ff */
[----:B------:R-:W-:Y:S01]  /*5d90*/  SHF.R.S32.HI R8, RZ, 0x7, R8 ;  /* 0x00000007ff087819 */ /* 0x000fe20000011408 */
[----:B------:R-:W-:Y:S01]  /*5da0*/  IMAD.MOV.U32 R0, RZ, RZ, 0x1 ;  /* 0x00000001ff007424 */ /* 0x000fe200078e00ff */
[----:B------:R-:W-:Y:S01]  /*5db0*/  LOP3.LUT R10, R10, 0x8, RZ, 0xc0, !PT ;  /* 0x000000080a0a7812 */ /* 0x000fe200078ec0ff */
[----:B------:R-:W-:Y:S01]  /*5dc0*/  IMAD.MOV.U32 R3, RZ, RZ, RZ ;  /* 0x000000ffff037224 */ /* 0x000fe200078e00ff */
[----:B------:R-:W-:Y:S01]  /*5dd0*/  LOP3.LUT R11, R11, 0x200, RZ, 0xc0, !PT ;  /* 0x000002000b0b7812 */ /* 0x000fe200078ec0ff */
[----:B------:R-:W-:-:S07]  /*5de0*/  VIADD R12, R8, 0x1 ;  /* 0x00000001080c7836 */ /* 0x000fce0000000000 */
.L_x_89:
[----:B------:R-:W-:-:S03]  /*5df0*/  UMOV UR8, 0xffffffff ;  /* 0xffffffff00087882 */ /* 0x000fc60000000000 */
[----:B------:R-:W-:Y:S05]  /*5e00*/  BRA.DIV UR8, `(.L_x_79) ;  /* 0x0000000e08907947 */ /* 0x000fea000b800000 */
[----:B------:R-:W-:-:S13]  /*5e10*/  ELECT P6, URZ, PT ;  /* 0x00000000003f782f */ /* 0x000fda00038c0000 */
.L_x_98:
[----:B------:R-:W0:Y:S01]  /*5e20*/  LDC R4, c[0x0][0x28c] ;  /* 0x0000a300ff047b82 */ /* 0x000e220000000800 */
[----:B------:R-:W-:Y:S01]  /*5e30*/  BSSY B1, `(.L_x_80) ;  /* 0x0000044000017945 */ /* 0x000fe20003800000 */
[----:B0-----:R-:W-:-:S13]  /*5e40*/  ISETP.LT.OR P6, PT, R4, 0x1, !P6 ;  /* 0x000000010400780c */ /* 0x001fda00077c1670 */
[----:B------:R-:W-:Y:S05]  /*5e50*/  @P6 BRA `(.L_x_81) ;  /* 0x0000000400046947 */ /* 0x000fea0003800000 */
[----:B------:R-:W-:Y:S02]  /*5e60*/  IMAD R22, R20, 0x180, RZ ;  /* 0x0000018014167824 */ /* 0x000fe400078e02ff */
[----:B------:R-:W-:Y:S02]  /*5e70*/  IMAD R21, R21, 0x10, R10 ;  /* 0x0000001015157824 */ /* 0x000fe400078e020a */
[----:B------:R-:W-:Y:S02]  /*5e80*/  IMAD.MOV.U32 R24, RZ, RZ, RZ ;  /* 0x000000ffff187224 */ /* 0x000fe400078e00ff */
[----:B------:R-:W-:Y:S02]  /*5e90*/  IMAD.MOV.U32 R4, RZ, RZ, R12 ;  /* 0x000000ffff047224 */ /* 0x000fe400078e000c */
[----:B------:R-:W-:Y:S02]  /*5ea0*/  IMAD.MOV.U32 R5, RZ, RZ, R0 ;  /* 0x000000ffff057224 */ /* 0x000fe400078e0000 */
[----:B------:R-:W-:-:S07]  /*5eb0*/  IMAD.MOV.U32 R14, RZ, RZ, R3 ;  /* 0x000000ffff0e7224 */ /* 0x000fce00078e0003 */
.L_x_84:
[----:B------:R-:W0:Y:S01]  /*5ec0*/  S2R R20, SR_CgaCtaId ;  /* 0x0000000000147919 */ /* 0x000e220000008800 */
[----:B------:R-:W-:Y:S02]  /*5ed0*/  MOV R7, 0x400 ;  /* 0x0000040000077802 */ /* 0x000fe40000000f00 */
[----:B------:R-:W-:-:S13]  /*5ee0*/  LOP3.LUT P1, RZ, R18, 0x7f, RZ, 0xc0, !PT ;  /* 0x0000007f12ff7812 */ /* 0x000fda000782c0ff */
[----:B------:R-:W1:Y:S01]  /*5ef0*/  @!P1 LDC R15, c[0x0][0x500] ;  /* 0x00014000ff0f9b82 */ /* 0x000e620000000800 */
[----:B0-----:R-:W-:Y:S02]  /*5f00*/  LEA R23, R20, R7, 0x18 ;  /* 0x0000000714177211 */ /* 0x001fe400078ec0ff */
[----:B------:R-:W-:-:S03]  /*5f10*/  SHF.L.U32 R7, R5, 0x1f, RZ ;  /* 0x0000001f05077819 */ /* 0x000fc600000006ff */
[----:B------:R-:W-:-:S04]  /*5f20*/  IMAD R20, R14, 0x8, R23 ;  /* 0x000000080e147824 */ /* 0x000fc800078e0217 */
[----:B------:R-:W0:Y:S02]  /*5f30*/  SYNCS.PHASECHK.TRANS64.TRYWAIT P0, [R20+URZ+0x10], R7 ;  /* 0x00001007140075a7 */ /* 0x000e24000800017f */
[----:B01----:R-:W-:Y:S05]  /*5f40*/  @!P0 BRA `(.L_x_82) ;  /* 0x0000000c00608947 */ /* 0x003fea0003800000 */
.L_x_99:
[----:B0-----:R-:W-:Y:S01]  /*5f50*/  PRMT R7, R13, 0x9910, RZ ;  /* 0x000099100d077816 */ /* 0x001fe200000000ff */
[----:B------:R0:W-:Y:S03]  /*5f60*/  @!P1 SYNCS.ARRIVE.TRANS64 RZ, [R20+URZ], R15 ;  /* 0x0000000f14ff99a7 */ /* 0x0001e6000800003f */
[----:B------:R-:W-:-:S13]  /*5f70*/  ISETP.NE.AND P0, PT, R7, 0x2, PT ;  /* 0x000000020700780c */ /* 0x000fda0003f05270 */
[----:B0-----:R-:W-:Y:S05]  /*5f80*/  @P0 BRA `(.L_x_83) ;  /* 0x0000000000040947 */ /* 0x001fea0003800000 */
[----:B------:R-:W-:Y:S01]  /*5f90*/  BPT.TRAP 0x1 ;  /* 0x000000040000795c */ /* 0x000fe20000300000 */
.L_x_83:
[----:B------:R-:W-:Y:S01]  /*5fa0*/  IMAD R7, R14, 0x18000, R23 ;  /* 0x000180000e077824 */ /* 0x000fe200078e0217 */
[----:B------:R-:W-:Y:S01]  /*5fb0*/  R2UR UR34, R24 ;  /* 0x00000000182272ca */ /* 0x000fe200000e0000 */
[----:B------:R-:W-:Y:S01]  /*5fc0*/  VIADD R4, R4, 0xffffffff ;  /* 0xffffffff04047836 */ /* 0x000fe20000000000 */
[----:B------:R-:W-:Y:S01]  /*5fd0*/  R2UR UR33, R20 ;  /* 0x00000000142172ca */ /* 0x000fe200000e0000 */
[----:B------:R-:W-:Y:S01]  /*5fe0*/  UIADD3 UR14, UP0, UR38, 0xf0, URZ ;  /* 0x000000f0260e7890 */ /* 0x000fe2000ff1e03f */
[----:B------:R-:W-:Y:S01]  /*5ff0*/  R2UR UR24, R7 ;  /* 0x00000000071872ca */ /* 0x000fe200000e0000 */
[----:B------:R-:W-:Y:S01]  /*6000*/  IMAD R7, R14, 0x800, R11 ;  /* 0x000008000e077824 */ /* 0x000fe200078e020b */
[----:B------:R-:W-:Y:S01]  /*6010*/  R2UR UR36, R6 ;  /* 0x00000000062472ca */ /* 0x000fe200000e0000 */
[----:B------:R-:W-:Y:S01]  /*6020*/  UIADD3 UR40, UP1, UR38, 0x1f0, URZ ;  /* 0x000001f026287890 */ /* 0x000fe2000ff3e03f */
[----:B------:R-:W-:Y:S01]  /*6030*/  R2UR UR35, R22 ;  /* 0x00000000162372ca */ /* 0x000fe200000e0000 */
[----:B------:R-:W-:Y:S01]  /*6040*/  IMAD R7, R7, 0x2, R23 ;  /* 0x0000000207077824 */ /* 0x000fe200078e0217 */
[----:B------:R-:W-:Y:S01]  /*6050*/  R2UR UR19, R21 ;  /* 0x00000000151372ca */ /* 0x000fe200000e0000 */
[----:B------:R-:W-:Y:S01]  /*6060*/  UIADD3.X UR15, URZ, UR39, URZ, UP0, !UPT ;  /* 0x000000273f0f7290 */ /* 0x000fe200087fe43f */
[----:B------:R-:W-:Y:S01]  /*6070*/  ISETP.GT.AND P1, PT, R4, 0x1, PT ;  /* 0x000000010400780c */ /* 0x000fe20003f24270 */
[----:B------:R-:W-:Y:S01]  /*6080*/  UIADD3 UR26, UR34, 0x40, URZ ;  /* 0x00000040221a7890 */ /* 0x000fe2000fffe03f */
[----:B------:R-:W-:Y:S01]  /*6090*/  R2UR UR8, R7 ;  /* 0x00000000070872ca */ /* 0x000fe200000e0000 */
[----:B------:R-:W-:Y:S01]  /*60a0*/  UIADD3.X UR41, URZ, UR39, URZ, UP1, !UPT ;  /* 0x000000273f297290 */ /* 0x000fe20008ffe43f */
[----:B------:R-:W-:Y:S01]  /*60b0*/  VIADD R14, R14, 0x1 ;  /* 0x000000010e0e7836 */ /* 0x000fe20000000000 */
[----:B------:R-:W-:Y:S01]  /*60c0*/  UIADD3 UR32, UR24, 0x100, URZ ;  /* 0x0000010018207890 */ /* 0x000fe2000fffe03f */
[----:B------:R-:W-:Y:S01]  /*60d0*/  VIADD R24, R24, 0x80 ;  /* 0x0000008018187836 */ /* 0x000fe20000000000 */
[----:B------:R-:W-:Y:S01]  /*60e0*/  UIADD3 UR24, UR24, 0xc100, URZ ;  /* 0x0000c10018187890 */ /* 0x000fe2000fffe03f */
[----:B------:R-:W-:Y:S01]  /*60f0*/  UMOV UR22, 0x0 ;  /* 0x0000000000167882 */ /* 0x000fe20000000000 */
[----:B------:R-:W-:Y:S01]  /*6100*/  UMOV UR23, 0x10000000 ;  /* 0x1000000000177882 */ /* 0x000fe20000000000 */
[----:B------:R-:W-:Y:S01]  /*6110*/  ISETP.NE.AND P0, PT, R14, 0x2, PT ;  /* 0x000000020e00780c */ /* 0x000fe20003f05270 */
[----:B------:R-:W-:Y:S01]  /*6120*/  UMOV UR25, UR33 ;  /* 0x0000002100197c82 */ /* 0x000fe20008000000 */
[----:B------:R-:W-:Y:S01]  /*6130*/  UMOV UR28, UR36 ;  /* 0x00000024001c7c82 */ /* 0x000fe20008000000 */
[----:B------:R-:W-:-:S02]  /*6140*/  UMOV UR27, UR35 ;  /* 0x00000023001b7c82 */ /* 0x000fc40008000000 */
[----:B------:R-:W-:Y:S01]  /*6150*/  UIADD3 UR16, UR8, 0x30100, URZ ;  /* 0x0003010008107890 */ /* 0x000fe2000fffe03f */
[----:B------:R0:W-:Y:S01]  /*6160*/  UTMALDG.3D [UR32], [UR14], desc[UR22] ;  /* 0x000016200e0075b4 */ /* 0x0001e20008011000 */
[----:B------:R-:W-:Y:S01]  /*6170*/  UIADD3 UR8, UR8, 0x30900, URZ ;  /* 0x0003090008087890 */ /* 0x000fe2000fffe03f */
[----:B------:R-:W-:Y:S01]  /*6180*/  SEL R20, RZ, 0x1, P0 ;  /* 0x00000001ff147807 */ /* 0x000fe20000000000 */
[----:B------:R-:W-:Y:S01]  /*6190*/  UMOV UR13, 0x30000 ;  /* 0x00030000000d7882 */ /* 0x000fe20000000000 */
[----:B------:R-:W-:Y:S01]  /*61a0*/  UMOV UR17, UR33 ;  /* 0x0000002100117c82 */ /* 0x000fe20008000000 */
[----:B------:R-:W-:Y:S01]  /*61b0*/  UMOV UR18, UR34 ;  /* 0x0000002200127c82 */ /* 0x000fe20008000000 */
[----:B------:R-:W-:Y:S01]  /*61c0*/  UMOV UR20, UR36 ;  /* 0x0000002400147c82 */ /* 0x000fe20008000000 */
[----:B------:R-:W-:Y:S01]  /*61d0*/  UMOV UR9, UR33 ;  /* 0x0000002100097c82 */ /* 0x000fe20008000000 */
[----:B------:R-:W-:Y:S01]  /*61e0*/  UMOV UR11, UR19 ;  /* 0x00000013000b7c82 */ /* 0x000fe20008000000 */
[----:B------:R-:W-:Y:S01]  /*61f0*/  UMOV UR12, UR36 ;  /* 0x00000024000c7c82 */ /* 0x000fe20008000000 */
[----:B------:R0:W-:Y:S01]  /*6200*/  UTMALDG.3D [UR24], [UR14], desc[UR22] ;  /* 0x000016180e0075b4 */ /* 0x0001e20008011000 */
[----:B------:R-:W-:Y:S01]  /*6210*/  UMOV UR10, UR26 ;  /* 0x0000001a000a7c82 */ /* 0x000fe20008000000 */
[----:B------:R-:W-:-:S02]  /*6220*/  LOP3.LUT R5, R5, R20, RZ, 0x3c, !PT ;  /* 0x0000001405057212 */ /* 0x000fc400078e3cff */
[----:B------:R-:W-:Y:S01]  /*6230*/  SEL R14, R14, RZ, P0 ;  /* 0x000000ff0e0e7207 */ /* 0x000fe20000000000 */
[----:B------:R0:W-:Y:S01]  /*6240*/  UTMALDG.3D.MULTICAST [UR16], [UR40], UR13, desc[UR22] ;  /* 0x00001610280073b4 */ /* 0x0001e2000801180d */
[----:B------:R0:W-:Y:S02]  /*6250*/  UTMALDG.3D.MULTICAST [UR8], [UR40], UR13, desc[UR22] ;  /* 0x00001608280073b4 */ /* 0x0001e4000801180d */
[----:B0-----:R-:W-:Y:S05]  /*6260*/  @P1 BRA `(.L_x_84) ;  /* 0xfffffffc00141947 */ /* 0x001fea000383ffff */
.L_x_81:
[----:B------:R-:W-:Y:S05]  /*6270*/  BSYNC B1 ;  /* 0x0000000000017941 */ /* 0x000fea0003800000 */
.L_x_80:
[----:B------:R-:W-:Y:S01]  /*6280*/  LOP3.LUT P1, RZ, R9, 0xff, RZ, 0xc0, !PT ;  /* 0x000000ff09ff7812 */ /* 0x000fe2000782c0ff */
[----:B------:R-:W-:Y:S01]  /*6290*/  IMAD.IADD R3, R8, 0x1, R3 ;  /* 0x0000000108037824 */ /* 0x000fe200078e0203 */
[----:B------:R-:W-:Y:S01]  /*62a0*/  IADD3 R16, P2, R16, UR30, RZ ;  /* 0x0000001e10107c10 */ /* 0x000fe2000ff5e0ff */
[----:B------:R-:W-:Y:S01]  /*62b0*/  ULDC.64 UR8, c[0x0][0x650] ;  /* 0x0001940000087ab9 */ /* 0x000fe20000000a00 */
[----:B------:R-:W-:Y:S01]  /*62c0*/  BSSY B1, `(.L_x_85) ;  /* 0x000006d000017945 */ /* 0x000fe20003800000 */
[----:B------:R-:W-:Y:S01]  /*62d0*/  IMAD.MOV.U32 R20, RZ, RZ, -0x1 ;  /* 0xffffffffff147424 */ /* 0x000fe200078e00ff */
[----:B------:R-:W-:Y:S01]  /*62e0*/  ISETP.GT.U32.AND P0, PT, R3, 0x1, PT ;  /* 0x000000010300780c */ /* 0x000fe20003f04070 */
[----:B------:R-:W-:Y:S01]  /*62f0*/  IMAD.MOV.U32 R21, RZ, RZ, -0x1 ;  /* 0xffffffffff157424 */ /* 0x000fe200078e00ff */
[----:B------:R-:W-:Y:S02]  /*6300*/  SHF.R.U32.HI R4, RZ, 0x1, R3 ;  /* 0x00000001ff047819 */ /* 0x000fe40000011603 */
[----:B------:R-:W-:-:S02]  /*6310*/  ISETP.LT.U32.AND P0, PT, R8, 0x2, P0 ;  /* 0x000000020800780c */ /* 0x000fc40000701070 */
[----:B------:R-:W-:Y:S01]  /*6320*/  IADD3.X R17, R17, UR7, RZ, P2, !PT ;  /* 0x0000000711117c10 */ /* 0x000fe200097fe4ff */
[----:B------:R-:W0:Y:S01]  /*6330*/  @P1 S2R R6, SR_CgaCtaId ;  /* 0x0000000000061919 */ /* 0x000e220000008800 */
[----:B------:R-:W-:Y:S02]  /*6340*/  @P1 MOV R5, 0x400 ;  /* 0x0000040000051802 */ /* 0x000fe40000000f00 */
[----:B------:R-:W-:Y:S02]  /*6350*/  ISETP.GE.U32.AND P2, PT, R16, UR8, PT ;  /* 0x0000000810007c0c */ /* 0x000fe4000bf46070 */
[----:B------:R-:W-:Y:S02]  /*6360*/  LOP3.LUT R4, R4, 0x1, RZ, 0xc0, !PT ;  /* 0x0000000104047812 */ /* 0x000fe400078ec0ff */
[----:B------:R-:W-:Y:S02]  /*6370*/  LOP3.LUT R3, R3, 0x1, RZ, 0xc0, !PT ;  /* 0x0000000103037812 */ /* 0x000fe400078ec0ff */
[----:B------:R-:W-:-:S02]  /*6380*/  PRMT R9, RZ, 0x7610, R9 ;  /* 0x00007610ff097816 */ /* 0x000fc40000000009 */
[----:B0-----:R-:W-:Y:S01]  /*6390*/  @P1 LEA R5, R6, R5, 0x18 ;  /* 0x0000000506051211 */ /* 0x001fe200078ec0ff */
[----:B------:R-:W-:-:S03]  /*63a0*/  IMAD.MOV.U32 R6, RZ, RZ, -0x1 ;  /* 0xffffffffff067424 */ /* 0x000fc600078e00ff */
[----:B------:R0:W-:Y:S01]  /*63b0*/  @P1 SYNCS.ARRIVE.TRANS64.A1T0 RZ, [R5+URZ+0x38], RZ ;  /* 0x000038ff05ff19a7 */ /* 0x0001e2000810003f */
[----:B------:R-:W-:-:S04]  /*63c0*/  ISETP.NE.U32.AND P1, PT, R4, 0x1, PT ;  /* 0x000000010400780c */ /* 0x000fc80003f25070 */
[----:B------:R-:W-:Y:S02]  /*63d0*/  ISETP.GT.U32.AND P1, PT, R8, 0x1, !P1 ;  /* 0x000000010800780c */ /* 0x000fe40004f24070 */
[----:B0-----:R-:W-:Y:S02]  /*63e0*/  SEL R5, RZ, 0x1, !P0 ;  /* 0x00000001ff057807 */ /* 0x001fe40004000000 */
[----:B------:R-:W-:Y:S02]  /*63f0*/  ISETP.GE.U32.AND.EX P0, PT, R17, UR9, PT, P2 ;  /* 0x0000000911007c0c */ /* 0x000fe4000bf06120 */
[----:B------:R-:W-:-:S04]  /*6400*/  SEL R4, RZ, 0x1, !P1 ;  /* 0x00000001ff047807 */ /* 0x000fc80004800000 */
[----:B------:R-:W-:Y:S02]  /*6410*/  LOP3.LUT R0, R4, R0, R5, 0x96, !PT ;  /* 0x0000000004007212 */ /* 0x000fe400078e9605 */
[----:B------:R-:W-:-:S05]  /*6420*/  PRMT R4, RZ, 0x7610, R4 ;  /* 0x00007610ff047816 */ /* 0x000fca0000000004 */
[----:B------:R-:W-:Y:S05]  /*6430*/  @P0 BRA `(.L_x_86) ;  /* 0x0000000400540947 */ /* 0x000fea0003800000 */
[----:B------:R-:W0:Y:S01]  /*6440*/  S2R R15, SR_CTAID.X ;  /* 0x00000000000f7919 */ /* 0x000e220000002500 */
[----:B------:R-:W-:Y:S01]  /*6450*/  ULDC.64 UR8, c[0x0][0x628] ;  /* 0x00018a0000087ab9 */ /* 0x000fe20000000a00 */
[----:B------:R-:W-:Y:S01]  /*6460*/  ULDC UR11, c[0x0][0x630] ;  /* 0x00018c00000b7ab9 */ /* 0x000fe20000000800 */
[----:B------:R-:W-:Y:S01]  /*6470*/  ISETP.NE.U32.AND P0, PT, RZ, UR8, PT ;  /* 0x00000008ff007c0c */ /* 0x000fe2000bf05070 */
[----:B------:R-:W1:Y:S01]  /*6480*/  S2R R20, SR_CTAID.Y ;  /* 0x0000000000147919 */ /* 0x000e620000002600 */
[----:B------:R-:W-:Y:S01]  /*6490*/  ULDC UR12, c[0x0][0x150] ;  /* 0x00005400000c7ab9 */ /* 0x000fe20000000800 */
[----:B------:R-:W-:Y:S01]  /*64a0*/  IMAD.MOV.U32 R4, RZ, RZ, R16 ;  /* 0x000000ffff047224 */ /* 0x000fe200078e0010 */
[----:B------:R-:W-:Y:S01]  /*64b0*/  ISETP.NE.AND.EX P0, PT, RZ, UR9, PT, P0 ;  /* 0x00000009ff007c0c */ /* 0x000fe2000bf05300 */
[----:B------:R-:W-:Y:S01]  /*64c0*/  IMAD.MOV.U32 R5, RZ, RZ, R17 ;  /* 0x000000ffff057224 */ /* 0x000fe200078e0011 */
[----:B0-----:R-:W-:-:S11]  /*64d0*/  I2FP.F32.U32 R22, R15 ;  /* 0x0000000f00167245 */ /* 0x001fd60000201000 */
[----:B------:R-:W-:Y:S05]  /*64e0*/  @!P0 BRA `(.L_x_87) ;  /* 0x0000000000288947 */ /* 0x000fea0003800000 */
[----:B------:R-:W-:Y:S02]  /*64f0*/  ULDC UR10, c[0x0][0x634] ;  /* 0x00018d00000a7ab9 */ /* 0x000fe40000000800 */
[----:B------:R-:W-:-:S05]  /*6500*/  IADD3 R5, P0, R16, UR10, RZ ;  /* 0x0000000a10057c10 */ /* 0x000fca000ff1e0ff */
[----:B------:R-:W-:-:S04]  /*6510*/  IMAD.X R21, RZ, RZ, R17, P0 ;  /* 0x000000ffff157224 */ /* 0x000fc800000e0611 */
[----:B------:R-:W-:-:S04]  /*6520*/  IMAD.WIDE.U32 R6, R21, UR8, RZ ;  /* 0x0000000815067c25 */ /* 0x000fc8000f8e00ff */
[----:B------:R-:W-:-:S04]  /*6530*/  IMAD.WIDE.U32 R6, P0, R5, UR9, R6 ;  /* 0x0000000905067c25 */ /* 0x000fc8000f800006 */
[----:B------:R-:W-:-:S04]  /*6540*/  IMAD.WIDE.U32 R4, R5, UR8, RZ ;  /* 0x0000000805047c25 */ /* 0x000fc8000f8e00ff */
[----:B------:R-:W-:Y:S01]  /*6550*/  IMAD.MOV.U32 R4, RZ, RZ, R7 ;  /* 0x000000ffff047224 */ /* 0x000fe200078e0007 */
[----:B------:R-:W-:Y:S01]  /*6560*/  IADD3 RZ, P1, R5, R6, RZ ;  /* 0x0000000605ff7210 */ /* 0x000fe20007f3e0ff */
[----:B------:R-:W-:-:S04]  /*6570*/  IMAD.X R5, RZ, RZ, RZ, P0 ;  /* 0x000000ffff057224 */ /* 0x000fc800000e06ff */
[----:B------:R-:W-:-:S08]  /*6580*/  IMAD.WIDE.U32.X R4, R21, UR9, R4, P1 ;  /* 0x0000000915047c25 */ /* 0x000fd000088e0404 */
.L_x_87:
[--C-:B------:R-:W-:Y:S01]  /*6590*/  SHF.R.U64 R14, R4, UR11, R5.reuse ;  /* 0x0000000b040e7c19 */ /* 0x100fe20008001205 */
[----:B------:R-:W-:Y:S01]  /*65a0*/  FMUL R22, R22, UR12 ;  /* 0x0000000c16167c20 */ /* 0x000fe20008400000 */
[----:B------:R-:W-:Y:S01]  /*65b0*/  SHF.R.U32.HI R4, RZ, UR11, R5 ;  /* 0x0000000bff047c19 */ /* 0x000fe20008011605 */
[----:B------:R-:W0:Y:S01]  /*65c0*/  LDC R6, c[0x0][0x144] ;  /* 0x00005100ff067b82 */ /* 0x000e220000000800 */
[----:B------:R-:W-:Y:S01]  /*65d0*/  IADD3 R5, P0, RZ, -R14, RZ ;  /* 0x8000000eff057210 */ /* 0x000fe20007f1e0ff */
[----:B------:R-:W-:Y:S01]  /*65e0*/  ULDC UR10, c[0x0][0x154] ;  /* 0x00005500000a7ab9 */ /* 0x000fe20000000800 */
[----:B-1----:R-:W-:Y:S01]  /*65f0*/  I2FP.F32.U32 R7, R20 ;  /* 0x0000001400077245 */ /* 0x002fe20000201000 */
[----:B------:R-:W1:Y:S01]  /*6600*/  F2I.U32.TRUNC.NTZ R22, R22 ;  /* 0x0000001600167305 */ /* 0x000e62000020f000 */
[----:B------:R-:W-:Y:S01]  /*6610*/  ULDC.64 UR8, c[0x0][0x620] ;  /* 0x0001880000087ab9 */ /* 0x000fe20000000a00 */
[----:B------:R-:W-:Y:S01]  /*6620*/  IMAD.X R4, RZ, RZ, ~R4, P0 ;  /* 0x000000ffff047224 */ /* 0x000fe200000e0e04 */
[----:B------:R-:W-:Y:S01]  /*6630*/  ISETP.NE.AND P2, PT, R2, 0x1, PT ;  /* 0x000000010200780c */ /* 0x000fe20003f45270 */
[----:B------:R-:W-:Y:S01]  /*6640*/  FMUL R23, R7, UR10 ;  /* 0x0000000a07177c20 */ /* 0x000fe20008400000 */
[----:B------:R-:W2:Y:S01]  /*6650*/  LDC R25, c[0x0][0x148] ;  /* 0x00005200ff197b82 */ /* 0x000ea20000000800 */
[----:B------:R-:W-:Y:S01]  /*6660*/  IMAD R4, R4, UR8, RZ ;  /* 0x0000000804047c24 */ /* 0x000fe2000f8e02ff */
[----:B------:R-:W-:-:S02]  /*6670*/  ULDC.64 UR10, c[0x0][0x640] ;  /* 0x00019000000a7ab9 */ /* 0x000fc40000000a00 */
[----:B------:R-:W-:Y:S01]  /*6680*/  ISETP.NE.U32.AND P0, PT, RZ, UR10, PT ;  /* 0x0000000aff007c0c */ /* 0x000fe2000bf05070 */
[----:B------:R-:W3:Y:S01]  /*6690*/  F2I.U32.TRUNC.NTZ R23, R23 ;  /* 0x0000001700177305 */ /* 0x000ee2000020f000 */
[C---:B------:R-:W-:Y:S02]  /*66a0*/  IMAD R7, R5.reuse, UR9, R4 ;  /* 0x0000000905077c24 */ /* 0x040fe4000f8e0204 */
[----:B------:R-:W-:Y:S01]  /*66b0*/  IMAD.WIDE.U32 R4, R5, UR8, R16 ;  /* 0x0000000805047c25 */ /* 0x000fe2000f8e0010 */
[----:B------:R-:W-:Y:S01]  /*66c0*/  ULDC UR8, c[0x0][0x618] ;  /* 0x0001860000087ab9 */ /* 0x000fe20000000800 */
[----:B------:R-:W-:Y:S02]  /*66d0*/  ISETP.NE.AND.EX P0, PT, RZ, UR11, PT, P0 ;  /* 0x0000000bff007c0c */ /* 0x000fe4000bf05300 */
[----:B------:R-:W-:Y:S02]  /*66e0*/  IMAD.IADD R5, R5, 0x1, R7 ;  /* 0x0000000105057824 */ /* 0x000fe400078e0207 */
[----:B-1----:R-:W-:-:S03]  /*66f0*/  IMAD.MOV R22, RZ, RZ, -R22 ;  /* 0x000000ffff167224 */ /* 0x002fc600078e0a16 */
[----:B------:R-:W-:Y:S01]  /*6700*/  SHF.R.U64 R21, R4, UR8, R5 ;  /* 0x0000000804157c19 */ /* 0x000fe20008001205 */
[----:B0-----:R-:W-:Y:S01]  /*6710*/  IMAD R15, R6, R22, R15 ;  /* 0x00000016060f7224 */ /* 0x001fe200078e020f */
[----:B------:R-:W-:Y:S01]  /*6720*/  SHF.R.U32.HI R4, RZ, UR8, R5 ;  /* 0x00000008ff047c19 */ /* 0x000fe20008011605 */
[----:B------:R-:W-:Y:S01]  /*6730*/  ULDC UR8, c[0x0][0x608] ;  /* 0x0001820000087ab9 */ /* 0x000fe20000000800 */
[----:B---3--:R-:W-:Y:S02]  /*6740*/  IMAD.MOV R6, RZ, RZ, -R23 ;  /* 0x000000ffff067224 */ /* 0x008fe400078e0a17 */
[--C-:B------:R-:W-:Y:S02]  /*6750*/  SHF.R.U64 R22, R21, UR8, R4.reuse ;  /* 0x0000000815167c19 */ /* 0x100fe40008001204 */
[----:B------:R-:W-:Y:S01]  /*6760*/  SHF.R.U32.HI R5, RZ, UR8, R4 ;  /* 0x00000008ff057c19 */ /* 0x000fe20008011604 */
[----:B------:R-:W-:Y:S01]  /*6770*/  ULDC UR8, c[0x0][0x658] ;  /* 0x0001960000087ab9 */ /* 0x000fe20000000800 */
[----:B--2---:R-:W-:-:S02]  /*6780*/  @P2 IMAD R15, R25, R6, R20 ;  /* 0x00000006190f2224 */ /* 0x004fc400078e0214 */
[--C-:B------:R-:W-:Y:S02]  /*6790*/  SHF.R.U64 R20, R22, UR8, R5.reuse ;  /* 0x0000000816147c19 */ /* 0x100fe40008001205 */
[----:B------:R-:W-:-:S03]  /*67a0*/  SHF.R.U32.HI R23, RZ, UR8, R5 ;  /* 0x00000008ff177c19 */ /* 0x000fc60008011605 */
[----:B------:R-:W-:Y:S02]  /*67b0*/  IMAD.MOV.U32 R6, RZ, RZ, R20 ;  /* 0x000000ffff067224 */ /* 0x000fe400078e0014 */
[----:B------:R-:W-:Y:S01]  /*67c0*/  IMAD.MOV.U32 R5, RZ, RZ, R23 ;  /* 0x000000ffff057224 */ /* 0x000fe200078e0017 */
[----:B------:R-:W-:Y:S06]  /*67d0*/  @!P0 BRA `(.L_x_88) ;  /* 0x00000000002c8947 */ /* 0x000fec0003800000 */
        /* <DEDUP_REMOVED lines=9> */
[----:B------:R-:W-:-:S04]  /*6870*/  IMAD.WIDE.U32.X R4, R23, UR11, R4, P1 ;  /* 0x0000000b17047c25 */ /* 0x000fc800088e0404 */
[----:B------:R-:W-:-:S07]  /*6880*/  IMAD.MOV.U32 R6, RZ, RZ, R4 ;  /* 0x000000ffff067224 */ /* 0x000fce00078e0004 */
.L_x_88:
[----:B------:R-:W-:Y:S01]  /*6890*/  ULDC UR8, c[0x0][0x648] ;  /* 0x0001920000087ab9 */ /* 0x000fe20000000800 */
[----:B------:R-:W-:Y:S01]  /*68a0*/  LOP3.LUT R4, R22, UR6, RZ, 0xc0, !PT ;  /* 0x0000000616047c12 */ /* 0x000fe2000f8ec0ff */
[----:B------:R-:W-:Y:S01]  /*68b0*/  ULDC UR9, c[0x0][0x610] ;  /* 0x0001840000097ab9 */ /* 0x000fe20000000800 */
[----:B------:R-:W-:Y:S01]  /*68c0*/  SHF.R.U64 R5, R6, UR8, R5 ;  /* 0x0000000806057c19 */ /* 0x000fe20008001205 */
[----:B------:R-:W-:Y:S01]  /*68d0*/  ULDC UR8, c[0x0][0x638] ;  /* 0x00018e0000087ab9 */ /* 0x000fe20000000800 */
[----:B------:R-:W-:Y:S01]  /*68e0*/  LOP3.LUT R21, R21, UR4, RZ, 0xc0, !PT ;  /* 0x0000000415157c12 */ /* 0x000fe2000f8ec0ff */
[----:B------:R-:W-:Y:S02]  /*68f0*/  IMAD.MOV.U32 R6, RZ, RZ, R14 ;  /* 0x000000ffff067224 */ /* 0x000fe400078e000e */
[----:B------:R-:W-:Y:S02]  /*6900*/  IMAD.MOV R7, RZ, RZ, -R5 ;  /* 0x000000ffff077224 */ /* 0x000fe400078e0a05 */
[----:B------:R-:W-:-:S02]  /*6910*/  IMAD R4, R5, UR5, R4 ;  /* 0x0000000505047c24 */ /* 0x000fc4000f8e0204 */
[----:B------:R-:W-:Y:S01]  /*6920*/  IMAD R20, R7, UR8, R20 ;  /* 0x0000000807147c24 */ /* 0x000fe2000f8e0214 */
[----:B------:R-:W-:Y:S01]  /*6930*/  ULDC UR8, c[0x0][0x600] ;  /* 0x0001800000087ab9 */ /* 0x000fe20000000800 */
[----:B------:R-:W-:Y:S02]  /*6940*/  IMAD R15, R4, UR9, R15 ;  /* 0x00000009040f7c24 */ /* 0x000fe4000f8e020f */
[----:B------:R-:W-:Y:S02]  /*6950*/  IMAD R20, R20, UR8, R21 ;  /* 0x0000000814147c24 */ /* 0x000fe4000f8e0215 */
[----:B------:R-:W-:-:S03]  /*6960*/  IMAD.MOV.U32 R4, RZ, RZ, 0x1 ;  /* 0x00000001ff047424 */ /* 0x000fc600078e00ff */
[----:B------:R-:W-:Y:S02]  /*6970*/  SEL R21, R20, R15, !P2 ;  /* 0x0000000f14157207 */ /* 0x000fe40005000000 */
[----:B------:R-:W-:-:S07]  /*6980*/  SEL R20, R15, R20, !P2 ;  /* 0x000000140f147207 */ /* 0x000fce0005000000 */
.L_x_86:
[----:B------:R-:W-:Y:S05]  /*6990*/  BSYNC B1 ;  /* 0x0000000000017941 */ /* 0x000fea0003800000 */
.L_x_85:
[----:B------:R-:W-:-:S13]  /*69a0*/  LOP3.LUT P0, RZ, R4, 0xff, RZ, 0xc0, !PT ;  /* 0x000000ff04ff7812 */ /* 0x000fda000780c0ff */
[----:B------:R-:W-:Y:S05]  /*69b0*/  @P0 BRA `(.L_x_89) ;  /* 0xfffffff4000c0947 */ /* 0x000fea000383ffff */
[----:B------:R-:W-:Y:S05]  /*69c0*/  BSYNC B0 ;  /* 0x0000000000007941 */ /* 0x000fea0003800000 */
.L_x_78:
[----:B------:R-:W-:-:S03]  /*69d0*/  UMOV UR8, 0xffffffff ;  /* 0xffffffff00087882 */ /* 0x000fc60000000000 */
[----:B------:R-:W-:Y:S05]  /*69e0*/  BRA.DIV UR8, `(.L_x_90) ;  /* 0x0000000208cc7947 */ /* 0x000fea000b800000 */
[----:B------:R-:W-:-:S13]  /*69f0*/  ELECT P6, URZ, PT ;  /* 0x00000000003f782f */ /* 0x000fda00038c0000 */
.L_x_102:
[----:B------:R-:W-:Y:S04]  /*6a00*/  BSSY B0, `(.L_x_91) ;  /* 0x0000019000007945 */ /* 0x000fe80003800000 */
[----:B------:R-:W-:Y:S05]  /*6a10*/  @!P6 BRA `(.L_x_92) ;  /* 0x00000000005ce947 */ /* 0x000fea0003800000 */
[----:B------:R-:W-:-:S04]  /*6a20*/  LOP3.LUT R19, R19, 0x2, RZ, 0xfc, !PT ;  /* 0x0000000213137812 */ /* 0x000fc800078efcff */
[----:B------:R-:W-:-:S13]  /*6a30*/  ISETP.NE.AND P0, PT, R19, 0x3, PT ;  /* 0x000000031300780c */ /* 0x000fda0003f05270 */
[----:B------:R-:W-:Y:S05]  /*6a40*/  @!P0 BRA `(.L_x_93) ;  /* 0x0000000000048947 */ /* 0x000fea0003800000 */
[----:B------:R-:W-:Y:S01]  /*6a50*/  BPT.TRAP 0x1 ;  /* 0x000000040000795c */ /* 0x000fe20000300000 */
.L_x_93:
[----:B------:R-:W0:Y:S01]  /*6a60*/  S2R R5, SR_CgaCtaId ;  /* 0x0000000000057919 */ /* 0x000e220000008800 */
[----:B------:R-:W-:Y:S02]  /*6a70*/  MOV R2, 0x400 ;  /* 0x0000040000027802 */ /* 0x000fe40000000f00 */
[----:B------:R-:W-:Y:S02]  /*6a80*/  SHF.L.U32 R4, R0, 0x1f, RZ ;  /* 0x0000001f00047819 */ /* 0x000fe400000006ff */
[----:B0-----:R-:W-:-:S05]  /*6a90*/  LEA R2, R5, R2, 0x18 ;  /* 0x0000000205027211 */ /* 0x001fca00078ec0ff */
[----:B------:R-:W-:-:S04]  /*6aa0*/  VIADD R2, R2, 0x10 ;  /* 0x0000001002027836 */ /* 0x000fc80000000000 */
[C---:B------:R-:W-:Y:S02]  /*6ab0*/  IMAD R7, R3.reuse, 0x8, R2 ;  /* 0x0000000803077824 */ /* 0x040fe400078e0202 */
[----:B------:R-:W-:Y:S02]  /*6ac0*/  VIADD R3, R3, 0x1 ;  /* 0x0000000103037836 */ /* 0x000fe40000000000 */
[----:B------:R-:W0:Y:S03]  /*6ad0*/  SYNCS.PHASECHK.TRANS64.TRYWAIT P0, [R7+URZ], R4 ;  /* 0x00000004070075a7 */ /* 0x000e26000800017f */
[----:B------:R-:W-:-:S04]  /*6ae0*/  ISETP.NE.AND P1, PT, R3, 0x2, PT ;  /* 0x000000020300780c */ /* 0x000fc80003f25270 */
[----:B------:R-:W-:Y:S02]  /*6af0*/  SEL R5, RZ, 0x1, P1 ;  /* 0x00000001ff057807 */ /* 0x000fe40000800000 */
[----:B------:R-:W-:Y:S02]  /*6b00*/  SEL R3, R3, RZ, P1 ;  /* 0x000000ff03037207 */ /* 0x000fe40000800000 */
[----:B------:R-:W-:Y:S01]  /*6b10*/  LOP3.LUT R0, R0, R5, RZ, 0x3c, !PT ;  /* 0x0000000500007212 */ /* 0x000fe200078e3cff */
[----:B0-----:R-:W-:Y:S06]  /*6b20*/  @!P0 BRA `(.L_x_94) ;  /* 0x00000000009c8947 */ /* 0x001fec0003800000 */
.L_x_103:
[----:B------:R-:W-:Y:S01]  /*6b30*/  IMAD R3, R3, 0x8, R2 ;  /* 0x0000000803037824 */ /* 0x000fe200078e0202 */
[----:B------:R-:W-:-:S07]  /*6b40*/  SHF.L.U32 R0, R0, 0x1f, RZ ;  /* 0x0000001f00007819 */ /* 0x000fce00000006ff */
.L_x_95:
[----:B-1----:R1:W2:Y:S02]  /*6b50*/  SYNCS.PHASECHK.TRANS64.TRYWAIT P0, [R3+URZ], R0 ;  /* 0x00000000030075a7 */ /* 0x0022a4000800017f */
[----:B--2---:R-:W-:Y:S05]  /*6b60*/  @!P0 NANOSLEEP.SYNCS 0x989680 ;  /* 0x009896800000895d */ /* 0x004fea0003900000 */
[----:B------:R-:W2:Y:S02]  /*6b70*/  @!P0 SYNCS.PHASECHK.TRANS64 P0, [R3+URZ], R0 ;  /* 0x00000000030085a7 */ /* 0x000ea4000800007f */
[----:B--2---:R-:W-:Y:S05]  /*6b80*/  @!P0 BRA `(.L_x_95) ;  /* 0xfffffffc00f08947 */ /* 0x004fea000383ffff */
.L_x_92:
[----:B------:R-:W-:Y:S05]  /*6b90*/  BSYNC B0 ;  /* 0x0000000000007941 */ /* 0x000fea0003800000 */
.L_x_91:
[----:B------:R-:W-:Y:S05]  /*6ba0*/  EXIT ;  /* 0x000000000000794d */ /* 0x000fea0003800000 */
.L_x_21:
[----:B---3--:R3:W4:Y:S02]  /*6bb0*/  SYNCS.PHASECHK.TRANS64.TRYWAIT P1, [R3+URZ], R0 ;  /* 0x00000000030075a7 */ /* 0x008724000802017f */
[----:B----4-:R-:W-:Y:S05]  /*6bc0*/  @!P1 NANOSLEEP.SYNCS 0x989680 ;  /* 0x009896800000995d */ /* 0x010fea0003900000 */
[----:B------:R-:W4:Y:S02]  /*6bd0*/  @!P1 SYNCS.PHASECHK.TRANS64 P1, [R3+URZ], R0 ;  /* 0x00000000030095a7 */ /* 0x000f24000802007f */
[----:B----4-:R-:W-:Y:S05]  /*6be0*/  @!P1 BRA `(.L_x_21) ;  /* 0xfffffffc00f09947 */ /* 0x010fea000383ffff */
[----:B------:R-:W-:Y:S05]  /*6bf0*/  BRA `(.L_x_20) ;  /* 0xffffffa800347947 */ /* 0x000fea000383ffff */
.L_x_26:
[----:B-1----:R1:W2:Y:S02]  /*6c00*/  SYNCS.PHASECHK.TRANS64.TRYWAIT P1, [R5+URZ], R4 ;  /* 0x00000004050075a7 */ /* 0x0022a4000802017f */
[----:B--2---:R-:W-:Y:S05]  /*6c10*/  @!P1 NANOSLEEP.SYNCS 0x989680 ;  /* 0x009896800000995d */ /* 0x004fea0003900000 */
[----:B------:R-:W2:Y:S02]  /*6c20*/  @!P1 SYNCS.PHASECHK.TRANS64 P1, [R5+URZ], R4 ;  /* 0x00000004050095a7 */ /* 0x000ea4000802007f */
[----:B--2---:R-:W-:Y:S05]  /*6c30*/  @!P1 BRA `(.L_x_26) ;  /* 0xfffffffc00f09947 */ /* 0x004fea000383ffff */
[----:B------:R-:W-:Y:S05]  /*6c40*/  BRA `(.L_x_25) ;  /* 0xffffffb400207947 */ /* 0x000fea000383ffff */
.L_x_79:
[----:B------:R-:W-:Y:S01]  /*6c50*/  BSSY B1, `(.L_x_96) ;  /* 0x0000006000017945 */ /* 0x000fe20003800000 */
[----:B------:R-:W-:-:S07]  /*6c60*/  IMAD.MOV.U32 R15, RZ, RZ, -0x1 ;  /* 0xffffffffff0f7424 */ /* 0x000fce00078e00ff */
[----:B------:R-:W-:Y:S05]  /*6c70*/  WARPSYNC.COLLECTIVE R15, `(.L_x_97) ;  /* 0x000000000f0c7348 */ /* 0x000fea0003c00000 */
[----:B------:R-:W-:Y:S02]  /*6c80*/  ELECT P6, UR62, PT ;  /* 0x00000000003e782f */ /* 0x000fe400038c0000 */
[----:B------:R-:W-:Y:S01]  /*6c90*/  MOV R14, UR62 ;  /* 0x0000003e000e7c02 */ /* 0x000fe20008000f00 */
[----:B------:R-:W-:Y:S10]  /*6ca0*/  ENDCOLLECTIVE ;  /* 0x000000000000791b */ /* 0x000ff40003800000 */
.L_x_97:
[----:B------:R-:W-:Y:S05]  /*6cb0*/  BSYNC B1 ;  /* 0x0000000000017941 */ /* 0x000fea0003800000 */
.L_x_96:
[----:B------:R-:W-:Y:S05]  /*6cc0*/  BRA `(.L_x_98) ;  /* 0xfffffff000547947 */ /* 0x000fea000383ffff */
.L_x_82:
[----:B0-----:R0:W1:Y:S02]  /*6cd0*/  SYNCS.PHASECHK.TRANS64.TRYWAIT P0, [R20+URZ+0x10], R7 ;  /* 0x00001007140075a7 */ /* 0x001064000800017f */
[----:B-1----:R-:W-:Y:S05]  /*6ce0*/  @!P0 NANOSLEEP.SYNCS 0x989680 ;  /* 0x009896800000895d */ /* 0x002fea0003900000 */
[----:B------:R-:W1:Y:S02]  /*6cf0*/  @!P0 SYNCS.PHASECHK.TRANS64 P0, [R20+URZ+0x10], R7 ;  /* 0x00001007140085a7 */ /* 0x000e64000800007f */
[----:B-1----:R-:W-:Y:S05]  /*6d00*/  @!P0 BRA `(.L_x_82) ;  /* 0xfffffffc00f08947 */ /* 0x002fea000383ffff */
[----:B------:R-:W-:Y:S05]  /*6d10*/  BRA `(.L_x_99) ;  /* 0xfffffff0008c7947 */ /* 0x000fea000383ffff */
.L_x_90:
[----:B------:R-:W-:Y:S01]  /*6d20*/  BSSY B0, `(.L_x_100) ;  /* 0x0000006000007945 */ /* 0x000fe20003800000 */
[----:B------:R-:W-:-:S07]  /*6d30*/  IMAD.MOV.U32 R15, RZ, RZ, -0x1 ;  /* 0xffffffffff0f7424 */ /* 0x000fce00078e00ff */
[----:B------:R-:W-:Y:S05]  /*6d40*/  WARPSYNC.COLLECTIVE R15, `(.L_x_101) ;  /* 0x000000000f0c7348 */ /* 0x000fea0003c00000 */
[----:B------:R-:W-:Y:S02]  /*6d50*/  ELECT P6, UR62, PT ;  /* 0x00000000003e782f */ /* 0x000fe400038c0000 */
[----:B------:R-:W-:Y:S01]  /*6d60*/  MOV R14, UR62 ;  /* 0x0000003e000e7c02 */ /* 0x000fe20008000f00 */
[----:B------:R-:W-:Y:S10]  /*6d70*/  ENDCOLLECTIVE ;  /* 0x000000000000791b */ /* 0x000ff40003800000 */
.L_x_101:
[----:B------:R-:W-:Y:S05]  /*6d80*/  BSYNC B0 ;  /* 0x0000000000007941 */ /* 0x000fea0003800000 */
.L_x_100:
[----:B------:R-:W-:Y:S05]  /*6d90*/  BRA `(.L_x_102) ;  /* 0xfffffffc00187947 */ /* 0x000fea000383ffff */
.L_x_94:
[----:B0-----:R0:W1:Y:S02]  /*6da0*/  SYNCS.PHASECHK.TRANS64.TRYWAIT P0, [R7+URZ], R4 ;  /* 0x00000004070075a7 */ /* 0x001064000800017f */
[----:B-1----:R-:W-:Y:S05]  /*6db0*/  @!P0 NANOSLEEP.SYNCS 0x989680 ;  /* 0x009896800000895d */ /* 0x002fea0003900000 */
[----:B------:R-:W1:Y:S02]  /*6dc0*/  @!P0 SYNCS.PHASECHK.TRANS64 P0, [R7+URZ], R4 ;  /* 0x00000004070085a7 */ /* 0x000e64000800007f */
[----:B-1----:R-:W-:Y:S05]  /*6dd0*/  @!P0 BRA `(.L_x_94) ;  /* 0xfffffffc00f08947 */ /* 0x002fea000383ffff */
[----:B------:R-:W-:Y:S05]  /*6de0*/  BRA `(.L_x_103) ;  /* 0xfffffffc00507947 */ /* 0x000fea000383ffff */
.L_x_104:
[----:B------:R-:W-:-:S00]  /*6df0*/  BRA `(.L_x_104) ;  /* 0xfffffffc00fc7947 */ /* 0x000fc0000383ffff */
[----:B------:R-:W-:-:S00]  /*6e00*/  NOP ;  /* 0x0000000000007918 */ /* 0x000fc00000000000 */
[----:B------:R-:W-:-:S00]  /*6e10*/  NOP ;  /* 0x0000000000007918 */ /* 0x000fc00000000000 */
[----:B------:R-:W-:-:S00]  /*6e20*/  NOP ;  /* 0x0000000000007918 */ /* 0x000fc00000000000 */
[----:B------:R-:W-:-:S00]  /*6e30*/  NOP ;  /* 0x0000000000007918 */ /* 0x000fc00000000000 */
[----:B------:R-:W-:-:S00]  /*6e40*/  NOP ;  /* 0x0000000000007918 */ /* 0x000fc00000000000 */
[----:B------:R-:W-:-:S00]  /*6e50*/  NOP ;  /* 0x0000000000007918 */ /* 0x000fc00000000000 */
[----:B------:R-:W-:-:S00]  /*6e60*/  NOP ;  /* 0x0000000000007918 */ /* 0x000fc00000000000 */
[----:B------:R-:W-:-:S00]  /*6e70*/  NOP ;  /* 0x0000000000007918 */ /* 0x000fc00000000000 */
.L_x_105:


//--------------------- .nv.global.init           --------------------------
	.section	.nv.global.init,"aw",@progbits
.nv.global.init:
	.type		$str$22,@object
	.size		$str$22,($str$23 - $str$22)
$str$22:
        /*0000*/ 	.byte	0x6b, 0x5f, 0x74, 0x69, 0x6c, 0x65, 0x5f, 0x63, 0x6f, 0x75, 0x6e, 0x74, 0x20, 0x3e, 0x3d, 0x20
        /*0010*/ 	.byte	0x31, 0x00
	.type		$str$23,@object
	.size		$str$23,(__unnamed_1 - $str$23)
$str$23:
        /*0012*/ 	.byte	0x2f, 0x74, 0x6d, 0x70, 0x2f, 0x63, 0x75, 0x74, 0x6c, 0x61, 0x73, 0x73, 0x5f, 0x73, 0x77, 0x65
        /*0022*/ 	.byte	0x65, 0x70, 0x5f, 0x73, 0x72, 0x63, 0x2f, 0x69, 0x6e, 0x63, 0x6c, 0x75, 0x64, 0x65, 0x2f, 0x63
        /*0032*/ 	.byte	0x75, 0x74, 0x6c, 0x61, 0x73, 0x73, 0x2f, 0x67, 0x65, 0x6d, 0x6d, 0x2f, 0x63, 0x6f, 0x6c, 0x6c
        /*0042*/ 	.byte	0x65, 0x63, 0x74, 0x69, 0x76, 0x65, 0x2f, 0x73, 0x6d, 0x39, 0x30, 0x5f, 0x6d, 0x6d, 0x61, 0x5f
        /*0052*/ 	.byte	0x74, 0x6d, 0x61, 0x5f, 0x67, 0x6d, 0x6d, 0x61, 0x5f, 0x73, 0x73, 0x5f, 0x77, 0x61, 0x72, 0x70
        /*0062*/ 	.byte	0x73, 0x70, 0x65, 0x63, 0x69, 0x61, 0x6c, 0x69, 0x7a, 0x65, 0x64, 0x2e, 0x68, 0x70, 0x70, 0x00
	.type		__unnamed_1,@object
	.size		__unnamed_1,(.L_0 - __unnamed_1)
__unnamed_1:
        /*0072*/ 	.byte	0x76, 0x6f, 0x69, 0x64, 0x20, 0x63, 0x75, 0x74, 0x6c, 0x61, 0x73, 0x73, 0x3a, 0x3a, 0x67, 0x65
        /* <DEDUP_REMOVED lines=180> */
        /*0bc2*/ 	.byte	0x65, 0x3a, 0x3a, 0x69, 0x64, 0x65, 0x6e, 0x74, 0x69, 0x74, 0x79, 0x5d, 0x00
.L_0:


//--------------------- .nv.shared._ZN7cutlass13device_kernelINS_4gemm6kernel13GemmUniversalIN4cute5tupleIJiiiiEEENS1_10collective13CollectiveMmaINS1_34MainloopSm90TmaGmmaWarpSpecializedILi2ENS5_IJNS4_1CILi2EEENSA_ILi1EEESC_EEENS1_35KernelTmaWarpSpecializedCooperativeEEENS5_IJNSA_ILi384EEENSA_ILi16EEENSA_ILi128EEEEEENS_10bfloat16_tENS5_IJlSC_lEEESK_SL_NS4_8TiledMMAINS4_8MMA_AtomIJNS4_4SM904GMMA27MMA_64x16x16_F32BF16BF16_SSILNSP_5MajorE0ELSR_0ELNSP_7ScaleInE1ELSS_1EEEEEENS4_6LayoutISD_NS5_IJSC_NSA_ILi0EEESW_EEEEENS5_IJNS4_10UnderscoreESZ_SZ_EEEEENS4_13SM90_TMA_LOADENS4_14ComposedLayoutINS4_7SwizzleILi3ELi4ELi3EEENS4_18smem_ptr_flag_bitsILi16EEENSV_INS5_IJNSA_ILi8EEENSA_ILi64EEEEEENS5_IJS19_SC_EEEEEEEvNS4_8identityENS4_23SM90_TMA_LOAD_MULTICASTES1D_vS1E_EENS_8epilogue10collective6detail29Sm90TmaWarpSpecializedAdapterINS1I_15DefaultEpilogueISK_SL_SL_NS1H_6thread17LinearCombinationISK_Li1EffLNS1M_9ScaleType4KindE0ELNS_15FloatRoundStyleE2ESK_EENS1_15EpilogueDefaultEEEEEvvEEEEvNT_6ParamsE --------------------------
	.section	.nv.shared._ZN7cutlass13device_kernelINS_4gemm6kernel13GemmUniversalIN4cute5tupleIJiiiiEEENS1_10collective13CollectiveMmaINS1_34MainloopSm90TmaGmmaWarpSpecializedILi2ENS5_IJNS4_1CILi2EEENSA_ILi1EEESC_EEENS1_35KernelTmaWarpSpecializedCooperativeEEENS5_IJNSA_ILi384EEENSA_ILi16EEENSA_ILi128EEEEEENS_10bfloat16_tENS5_IJlSC_lEEESK_SL_NS4_8TiledMMAINS4_8MMA_AtomIJNS4_4SM904GMMA27MMA_64x16x16_F32BF16BF16_SSILNSP_5MajorE0ELSR_0ELNSP_7ScaleInE1ELSS_1EEEEEENS4_6LayoutISD_NS5_IJSC_NSA_ILi0EEESW_EEEEENS5_IJNS4_10UnderscoreESZ_SZ_EEEEENS4_13SM90_TMA_LOADENS4_14ComposedLayoutINS4_7SwizzleILi3ELi4ELi3EEENS4_18smem_ptr_flag_bitsILi16EEENSV_INS5_IJNSA_ILi8EEENSA_ILi64EEEEEENS5_IJS19_SC_EEEEEEEvNS4_8identityENS4_23SM90_TMA_LOAD_MULTICASTES1D_vS1E_EENS_8epilogue10collective6detail29Sm90TmaWarpSpecializedAdapterINS1I_15DefaultEpilogueISK_SL_SL_NS1H_6thread17LinearCombinationISK_Li1EffLNS1M_9ScaleType4KindE0ELNS_15FloatRoundStyleE2ESK_EENS1_15EpilogueDefaultEEEEEvvEEEEvNT_6ParamsE,"aw",@nobits
	.sectionflags	@""
	.align	16
	.zero		1024


//--------------------- .nv.shared.reserved.0     --------------------------
	.section	.nv.shared.reserved.0,"aw",@nobits
	.weak		__nv_reservedSMEM_offset_0_alias
	.size		__nv_reservedSMEM_offset_0_alias, 0, 0
	.other		__nv_reservedSMEM_offset_0_alias,@"STO_CUDA_RESERVED_SHARED STV_DEFAULT"
__nv_reservedSMEM_offset_0_alias:
	.zero		0


//--------------------- .nv.global                --------------------------
	.section	.nv.global,"aw",@nobits
.nv.global:
	.type		_ZN40_INTERNAL_b142e3a1_4_k_cu_2d7cbab7_100114cute1_E,@object
	.size		_ZN40_INTERNAL_b142e3a1_4_k_cu_2d7cbab7_100114cute1_E,(_ZN40_INTERNAL_b142e3a1_4_k_cu_2d7cbab7_100114cuda3std3__45__cpo6cbeginE - _ZN40_INTERNAL_b142e3a1_4_k_cu_2d7cbab7_100114cute1_E)
_ZN40_INTERNAL_b142e3a1_4_k_cu_2d7cbab7_100114cute1_E:
	.zero		1
	.type		_ZN40_INTERNAL_b142e3a1_4_k_cu_2d7cbab7_100114cuda3std3__45__cpo6cbeginE,@object
	.size		_ZN40_INTERNAL_b142e3a1_4_k_cu_2d7cbab7_100114cuda3std3__45__cpo6cbeginE,(_ZN40_INTERNAL_b142e3a1_4_k_cu_2d7cbab7_100114cuda3std3__48in_placeE - _ZN40_INTERNAL_b142e3a1_4_k_cu_2d7cbab7_100114cuda3std3__45__cpo6cbeginE)
_ZN40_INTERNAL_b142e3a1_4_k_cu_2d7cbab7_100114cuda3std3__45__cpo6cbeginE:
	.zero		1
	.type		_ZN40_INTERNAL_b142e3a1_4_k_cu_2d7cbab7_100114cuda3std3__48in_placeE,@object
	.size		_ZN40_INTERNAL_b142e3a1_4_k_cu_2d7cbab7_100114cuda3std3__48in_placeE,(_ZN40_INTERNAL_b142e3a1_4_k_cu_2d7cbab7_100114cuda3std6ranges3__45__cpo9iter_moveE - _ZN40_INTERNAL_b142e3a1_4_k_cu_2d7cbab7_100114cuda3std3__48in_placeE)
_ZN40_INTERNAL_b142e3a1_4_k_cu_2d7cbab7_100114cuda3std3__48in_placeE:
	.zero		1
	.type		_ZN40_INTERNAL_b142e3a1_4_k_cu_2d7cbab7_100114cuda3std6ranges3__45__cpo9iter_moveE,@object
	.size		_ZN40_INTERNAL_b142e3a1_4_k_cu_2d7cbab7_100114cuda3std6ranges3__45__cpo9iter_moveE,(_ZN40_INTERNAL_b142e3a1_4_k_cu_2d7cbab7_100114cuda3std3__45__cpo5beginE - _ZN40_INTERNAL_b142e3a1_4_k_cu_2d7cbab7_100114cuda3std6ranges3__45__cpo9iter_moveE)
_ZN40_INTERNAL_b142e3a1_4_k_cu_2d7cbab7_100114cuda3std6ranges3__45__cpo9iter_moveE:
	.zero		1
	.type		_ZN40_INTERNAL_b142e3a1_4_k_cu_2d7cbab7_100114cuda3std3__45__cpo5beginE,@object
	.size		_ZN40_INTERNAL_b142e3a1_4_k_cu_2d7cbab7_100114cuda3std3__45__cpo5beginE,(_ZN40_INTERNAL_b142e3a1_4_k_cu_2d7cbab7_100114cuda3std3__442_GLOBAL__N__b142e3a1_4_k_cu_2d7cbab7_100116ignoreE - _ZN40_INTERNAL_b142e3a1_4_k_cu_2d7cbab7_100114cuda3std3__45__cpo5beginE)
_ZN40_INTERNAL_b142e3a1_4_k_cu_2d7cbab7_100114cuda3std3__45__cpo5beginE:
	.zero		1
	.type		_ZN40_INTERNAL_b142e3a1_4_k_cu_2d7cbab7_100114cuda3std3__442_GLOBAL__N__b142e3a1_4_k_cu_2d7cbab7_100116ignoreE,@object
	.size		_ZN40_INTERNAL_b142e3a1_4_k_cu_2d7cbab7_100114cuda3std3__442_GLOBAL__N__b142e3a1_4_k_cu_2d7cbab7_100116ignoreE,(_ZN40_INTERNAL_b142e3a1_4_k_cu_2d7cbab7_100114cute7productE - _ZN40_INTERNAL_b142e3a1_4_k_cu_2d7cbab7_100114cuda3std3__442_GLOBAL__N__b142e3a1_4_k_cu_2d7cbab7_100116ignoreE)
_ZN40_INTERNAL_b142e3a1_4_k_cu_2d7cbab7_100114cuda3std3__442_GLOBAL__N__b142e3a1_4_k_cu_2d7cbab7_100116ignoreE:
	.zero		1
	.type		_ZN40_INTERNAL_b142e3a1_4_k_cu_2d7cbab7_100114cute7productE,@object
	.size		_ZN40_INTERNAL_b142e3a1_4_k_cu_2d7cbab7_100114cute7productE,(_ZN40_INTERNAL_b142e3a1_4_k_cu_2d7cbab7_100114cuda3std3__45__cpo3endE - _ZN40_INTERNAL_b142e3a1_4_k_cu_2d7cbab7_100114cute7productE)
_ZN40_INTERNAL_b142e3a1_4_k_cu_2d7cbab7_100114cute7productE:
	.zero		1
	.type		_ZN40_INTERNAL_b142e3a1_4_k_cu_2d7cbab7_100114cuda3std3__45__cpo3endE,@object
	.size		_ZN40_INTERNAL_b142e3a1_4_k_cu_2d7cbab7_100114cuda3std3__45__cpo3endE,(_ZN40_INTERNAL_b142e3a1_4_k_cu_2d7cbab7_100114cuda3std3__419piecewise_constructE - _ZN40_INTERNAL_b142e3a1_4_k_cu_2d7cbab7_100114cuda3std3__45__cpo3endE)
_ZN40_INTERNAL_b142e3a1_4_k_cu_2d7cbab7_100114cuda3std3__45__cpo3endE:
	.zero		1
	.type		_ZN40_INTERNAL_b142e3a1_4_k_cu_2d7cbab7_100114cuda3std3__419piecewise_constructE,@object
	.size		_ZN40_INTERNAL_b142e3a1_4_k_cu_2d7cbab7_100114cuda3std3__419piecewise_constructE,(_ZN40_INTERNAL_b142e3a1_4_k_cu_2d7cbab7_100114cuda3std3__45__cpo4cendE - _ZN40_INTERNAL_b142e3a1_4_k_cu_2d7cbab7_100114cuda3std3__419piecewise_constructE)
_ZN40_INTERNAL_b142e3a1_4_k_cu_2d7cbab7_100114cuda3std3__419piecewise_constructE:
	.zero		1
	.type		_ZN40_INTERNAL_b142e3a1_4_k_cu_2d7cbab7_100114cuda3std3__45__cpo4cendE,@object
	.size		_ZN40_INTERNAL_b142e3a1_4_k_cu_2d7cbab7_100114cuda3std3__45__cpo4cendE,(_ZN40_INTERNAL_b142e3a1_4_k_cu_2d7cbab7_100114cuda3std6ranges3__45__cpo4swapE - _ZN40_INTERNAL_b142e3a1_4_k_cu_2d7cbab7_100114cuda3std3__45__cpo4cendE)
_ZN40_INTERNAL_b142e3a1_4_k_cu_2d7cbab7_100114cuda3std3__45__cpo4cendE:
	.zero		1
	.type		_ZN40_INTERNAL_b142e3a1_4_k_cu_2d7cbab7_100114cuda3std6ranges3__45__cpo4swapE,@object
	.size		_ZN40_INTERNAL_b142e3a1_4_k_cu_2d7cbab7_100114cuda3std6ranges3__45__cpo4swapE,(.L_8 - _ZN40_INTERNAL_b142e3a1_4_k_cu_2d7cbab7_100114cuda3std6ranges3__45__cpo4swapE)
_ZN40_INTERNAL_b142e3a1_4_k_cu_2d7cbab7_100114cuda3std6ranges3__45__cpo4swapE:
	.zero		1
.L_8:


//--------------------- .nv.constant0._ZN7cutlass13device_kernelINS_4gemm6kernel13GemmUniversalIN4cute5tupleIJiiiiEEENS1_10collective13CollectiveMmaINS1_34MainloopSm90TmaGmmaWarpSpecializedILi2ENS5_IJNS4_1CILi2EEENSA_ILi1EEESC_EEENS1_35KernelTmaWarpSpecializedCooperativeEEENS5_IJNSA_ILi384EEENSA_ILi16EEENSA_ILi128EEEEEENS_10bfloat16_tENS5_IJlSC_lEEESK_SL_NS4_8TiledMMAINS4_8MMA_AtomIJNS4_4SM904GMMA27MMA_64x16x16_F32BF16BF16_SSILNSP_5MajorE0ELSR_0ELNSP_7ScaleInE1ELSS_1EEEEEENS4_6LayoutISD_NS5_IJSC_NSA_ILi0EEESW_EEEEENS5_IJNS4_10UnderscoreESZ_SZ_EEEEENS4_13SM90_TMA_LOADENS4_14ComposedLayoutINS4_7SwizzleILi3ELi4ELi3EEENS4_18smem_ptr_flag_bitsILi16EEENSV_INS5_IJNSA_ILi8EEENSA_ILi64EEEEEENS5_IJS19_SC_EEEEEEEvNS4_8identityENS4_23SM90_TMA_LOAD_MULTICASTES1D_vS1E_EENS_8epilogue10collective6detail29Sm90TmaWarpSpecializedAdapterINS1I_15DefaultEpilogueISK_SL_SL_NS1H_6thread17LinearCombinationISK_Li1EffLNS1M_9ScaleType4KindE0ELNS_15FloatRoundStyleE2ESK_EENS1_15EpilogueDefaultEEEEEvvEEEEvNT_6ParamsE --------------------------
	.section	.nv.constant0._ZN7cutlass13device_kernelINS_4gemm6kernel13GemmUniversalIN4cute5tupleIJiiiiEEENS1_10collective13CollectiveMmaINS1_34MainloopSm90TmaGmmaWarpSpecializedILi2ENS5_IJNS4_1CILi2EEENSA_ILi1EEESC_EEENS1_35KernelTmaWarpSpecializedCooperativeEEENS5_IJNSA_ILi384EEENSA_ILi16EEENSA_ILi128EEEEEENS_10bfloat16_tENS5_IJlSC_lEEESK_SL_NS4_8TiledMMAINS4_8MMA_AtomIJNS4_4SM904GMMA27MMA_64x16x16_F32BF16BF16_SSILNSP_5MajorE0ELSR_0ELNSP_7ScaleInE1ELSS_1EEEEEENS4_6LayoutISD_NS5_IJSC_NSA_ILi0EEESW_EEEEENS5_IJNS4_10UnderscoreESZ_SZ_EEEEENS4_13SM90_TMA_LOADENS4_14ComposedLayoutINS4_7SwizzleILi3ELi4ELi3EEENS4_18smem_ptr_flag_bitsILi16EEENSV_INS5_IJNSA_ILi8EEENSA_ILi64EEEEEENS5_IJS19_SC_EEEEEEEvNS4_8identityENS4_23SM90_TMA_LOAD_MULTICASTES1D_vS1E_EENS_8epilogue10collective6detail29Sm90TmaWarpSpecializedAdapterINS1I_15DefaultEpilogueISK_SL_SL_NS1H_6thread17LinearCombinationISK_Li1EffLNS1M_9ScaleType4KindE0ELNS_15FloatRoundStyleE2ESK_EENS1_15EpilogueDefaultEEEEEvvEEEEvNT_6ParamsE,"a",@progbits
	.sectionflags	@""
	.align	4
.nv.constant0._ZN7cutlass13device_kernelINS_4gemm6kernel13GemmUniversalIN4cute5tupleIJiiiiEEENS1_10collective13CollectiveMmaINS1_34MainloopSm90TmaGmmaWarpSpecializedILi2ENS5_IJNS4_1CILi2EEENSA_ILi1EEESC_EEENS1_35KernelTmaWarpSpecializedCooperativeEEENS5_IJNSA_ILi384EEENSA_ILi16EEENSA_ILi128EEEEEENS_10bfloat16_tENS5_IJlSC_lEEESK_SL_NS4_8TiledMMAINS4_8MMA_AtomIJNS4_4SM904GMMA27MMA_64x16x16_F32BF16BF16_SSILNSP_5MajorE0ELSR_0ELNSP_7ScaleInE1ELSS_1EEEEEENS4_6LayoutISD_NS5_IJSC_NSA_ILi0EEESW_EEEEENS5_IJNS4_10UnderscoreESZ_SZ_EEEEENS4_13SM90_TMA_LOADENS4_14ComposedLayoutINS4_7SwizzleILi3ELi4ELi3EEENS4_18smem_ptr_flag_bitsILi16EEENSV_INS5_IJNSA_ILi8EEENSA_ILi64EEEEEENS5_IJS19_SC_EEEEEEEvNS4_8identityENS4_23SM90_TMA_LOAD_MULTICASTES1D_vS1E_EENS_8epilogue10collective6detail29Sm90TmaWarpSpecializedAdapterINS1I_15DefaultEpilogueISK_SL_SL_NS1H_6thread17LinearCombinationISK_Li1EffLNS1M_9ScaleType4KindE0ELNS_15FloatRoundStyleE2ESK_EENS1_15EpilogueDefaultEEEEEvvEEEEvNT_6ParamsE:
	.zero		1664


//--------------------- SYMBOLS --------------------------

	.type		.nv.reservedSmem.offset0,@object
	.size		.nv.reservedSmem.offset0,0x4
	.type		__assertfail,@function
